// auto-generated by cutlass_sweep.gemm — config: {"arch": "sm_90", "cluster_m": 2, "cluster_n": 2, "dtype": "e4m3", "stages": 4, "tile_k": 128, "tile_m": 64, "tile_n": 128}
#include "cutlass/cutlass.h"
#include "cutlass/gemm/collective/collective_builder.hpp"
#include "cutlass/gemm/device/gemm_universal_adapter.h"
#include "cutlass/gemm/kernel/gemm_universal.hpp"
#include "cutlass/epilogue/collective/collective_builder.hpp"

using ElemA = cutlass::float_e4m3_t;
using ElemB = cutlass::float_e4m3_t;
using ElemCD = cutlass::float_e4m3_t;
using Acc  = float;
using TileShape    = cute::Shape<cute::_64, cute::_128, cute::_128>;
using ClusterShape = cute::Shape<cute::_2, cute::_2, cute::_1>;

using CollectiveEpilogue = typename cutlass::epilogue::collective::CollectiveBuilder<
    cutlass::arch::Sm90, cutlass::arch::OpClassTensorOp,
    TileShape, ClusterShape,
    cutlass::epilogue::collective::EpilogueTileAuto,
    Acc, Acc,
    ElemCD, cutlass::layout::RowMajor, 128 / cutlass::sizeof_bits<ElemCD>::value,
    ElemCD, cutlass::layout::RowMajor, 128 / cutlass::sizeof_bits<ElemCD>::value,
    cutlass::epilogue::collective::EpilogueScheduleAuto
  >::CollectiveOp;

using CollectiveMainloop = typename cutlass::gemm::collective::CollectiveBuilder<
    cutlass::arch::Sm90, cutlass::arch::OpClassTensorOp,
    ElemA, cutlass::layout::RowMajor, 128 / cutlass::sizeof_bits<ElemA>::value,
    ElemB, cutlass::layout::ColumnMajor, 128 / cutlass::sizeof_bits<ElemB>::value,
    Acc,
    TileShape, ClusterShape,
    cutlass::gemm::collective::StageCount<4>,
    cutlass::gemm::collective::KernelScheduleAuto
  >::CollectiveOp;

using GemmKernel = cutlass::gemm::kernel::GemmUniversal<
    cute::Shape<int,int,int,int>,
    CollectiveMainloop,
    CollectiveEpilogue
>;
using Gemm = cutlass::gemm::device::GemmUniversalAdapter<GemmKernel>;

// Force the device kernel symbol into the cubin without needing a host main.
auto* _anchor = &cutlass::device_kernel<GemmKernel>;


// ===== COMPILED SASS (sm_90a) =====

	.target	sm_90a

	.elftype	@"ET_EXEC"


//--------------------- .note.nv.tkinfo           --------------------------
	.section	.note.nv.tkinfo,"",@"SHT_NOTE"
	.sectionflags	@"SHF_NOTE_NV_TKINFO"
	.tkinfo
        /*0018*/ 	.word	0x00000002
        /*0030*/ 	.string	""
        /*0030*/ 	.string	"ptxas"
        /*0030*/ 	.string	"Cuda compilation tools, release 13.0, V13.0.88"
        /*0030*/ 	.string	"Build cuda_13.0.r13.0/compiler.36424714_0"
        /*0030*/ 	.string	"-arch sm_90a -m 64 "



//--------------------- .note.nv.cuinfo           --------------------------
	.section	.note.nv.cuinfo,"",@"SHT_NOTE"
	.sectionflags	@"SHF_NOTE_NV_CUINFO"
        /*0018*/ 	.short	0x0002
        /*001a*/ 	.short	0x005a
        /*001c*/ 	.short	0x0082
	.zero		2


//--------------------- .nv.info                  --------------------------
	.section	.nv.info,"",@"SHT_CUDA_INFO"
	.align	4


	//----- nvinfo : EIATTR_REGCOUNT
	.align		4
        /*0000*/ 	.byte	0x04, 0x2f
        /*0002*/ 	.short	(.L_12 - .L_11)
	.align		4
.L_11:
        /*0004*/ 	.word	index@(_ZN7cutlass13device_kernelINS_4gemm6kernel13GemmUniversalIN4cute5tupleIJiiiiEEENS1_10collective13CollectiveMmaINS1_37MainloopSm90TmaGmmaWarpSpecializedFP8ILi4ENS5_IJNS4_1CILi2EEESB_NSA_ILi1EEEEEENS1_32KernelTmaWarpSpecializedPingpongEEENS5_IJNSA_ILi64EEENSA_ILi128EEESH_EEENS_12float_e4m3_tENS5_IJlSC_lEEESJ_SK_NS4_8TiledMMAINS4_8MMA_AtomIJNS4_4SM904GMMA31MMA_64x128x32_F32E4M3E4M3_SS_TNILNSO_7ScaleInE1ELSQ_1EEEEEENS4_6LayoutINS5_IJSC_SC_SC_EEENS5_IJNSA_ILi0EEESV_SV_EEEEENS5_IJNS4_10UnderscoreESY_SY_EEEEENS4_23SM90_TMA_LOAD_MULTICASTENS4_14ComposedLayoutINS4_7SwizzleILi3ELi4ELi3EEENS4_18smem_ptr_flag_bitsILi8EEENST_INS5_IJNSA_ILi8EEESH_EEENS5_IJSH_SC_EEEEEEEvNS4_8identityES11_S1B_vS1C_EENS_8epilogue10collective6detail29Sm90TmaWarpSpecializedAdapterINS1F_15DefaultEpilogueISJ_SK_SK_NS1E_6thread17LinearCombinationISJ_Li1EffLNS1J_9ScaleType4KindE0ELNS_15FloatRoundStyleE2ESJ_EENS1_15EpilogueDefaultEEEEEvvEEEEvNT_6ParamsE)
        /*0008*/ 	.word	0x000000a8


	//----- nvinfo : EIATTR_FRAME_SIZE
	.align		4
.L_12:
        /*000c*/ 	.byte	0x04, 0x11
        /*000e*/ 	.short	(.L_14 - .L_13)
	.align		4
.L_13:
        /*0010*/ 	.word	index@(_ZN7cutlass13device_kernelINS_4gemm6kernel13GemmUniversalIN4cute5tupleIJiiiiEEENS1_10collective13CollectiveMmaINS1_37MainloopSm90TmaGmmaWarpSpecializedFP8ILi4ENS5_IJNS4_1CILi2EEESB_NSA_ILi1EEEEEENS1_32KernelTmaWarpSpecializedPingpongEEENS5_IJNSA_ILi64EEENSA_ILi128EEESH_EEENS_12float_e4m3_tENS5_IJlSC_lEEESJ_SK_NS4_8TiledMMAINS4_8MMA_AtomIJNS4_4SM904GMMA31MMA_64x128x32_F32E4M3E4M3_SS_TNILNSO_7ScaleInE1ELSQ_1EEEEEENS4_6LayoutINS5_IJSC_SC_SC_EEENS5_IJNSA_ILi0EEESV_SV_EEEEENS5_IJNS4_10UnderscoreESY_SY_EEEEENS4_23SM90_TMA_LOAD_MULTICASTENS4_14ComposedLayoutINS4_7SwizzleILi3ELi4ELi3EEENS4_18smem_ptr_flag_bitsILi8EEENST_INS5_IJNSA_ILi8EEESH_EEENS5_IJSH_SC_EEEEEEEvNS4_8identityES11_S1B_vS1C_EENS_8epilogue10collective6detail29Sm90TmaWarpSpecializedAdapterINS1F_15DefaultEpilogueISJ_SK_SK_NS1E_6thread17LinearCombinationISJ_Li1EffLNS1J_9ScaleType4KindE0ELNS_15FloatRoundStyleE2ESJ_EENS1_15EpilogueDefaultEEEEEvvEEEEvNT_6ParamsE)
        /*0014*/ 	.word	0x00000000


	//----- nvinfo : EIATTR_MIN_STACK_SIZE
	.align		4
.L_14:
        /*0018*/ 	.byte	0x04, 0x12
        /*001a*/ 	.short	(.L_16 - .L_15)
	.align		4
.L_15:
        /*001c*/ 	.word	index@(_ZN7cutlass13device_kernelINS_4gemm6kernel13GemmUniversalIN4cute5tupleIJiiiiEEENS1_10collective13CollectiveMmaINS1_37MainloopSm90TmaGmmaWarpSpecializedFP8ILi4ENS5_IJNS4_1CILi2EEESB_NSA_ILi1EEEEEENS1_32KernelTmaWarpSpecializedPingpongEEENS5_IJNSA_ILi64EEENSA_ILi128EEESH_EEENS_12float_e4m3_tENS5_IJlSC_lEEESJ_SK_NS4_8TiledMMAINS4_8MMA_AtomIJNS4_4SM904GMMA31MMA_64x128x32_F32E4M3E4M3_SS_TNILNSO_7ScaleInE1ELSQ_1EEEEEENS4_6LayoutINS5_IJSC_SC_SC_EEENS5_IJNSA_ILi0EEESV_SV_EEEEENS5_IJNS4_10UnderscoreESY_SY_EEEEENS4_23SM90_TMA_LOAD_MULTICASTENS4_14ComposedLayoutINS4_7SwizzleILi3ELi4ELi3EEENS4_18smem_ptr_flag_bitsILi8EEENST_INS5_IJNSA_ILi8EEESH_EEENS5_IJSH_SC_EEEEEEEvNS4_8identityES11_S1B_vS1C_EENS_8epilogue10collective6detail29Sm90TmaWarpSpecializedAdapterINS1F_15DefaultEpilogueISJ_SK_SK_NS1E_6thread17LinearCombinationISJ_Li1EffLNS1J_9ScaleType4KindE0ELNS_15FloatRoundStyleE2ESJ_EENS1_15EpilogueDefaultEEEEEvvEEEEvNT_6ParamsE)
        /*0020*/ 	.word	0x00000000
.L_16:


//--------------------- .nv.compat                --------------------------
	.section	.nv.compat,"",@"SHT_CUDA_COMPAT_INFO"
	.align	4
        /*0000*/ 	.byte	0x02, 0x09, 0x01, 0x00, 0x02, 0x02, 0x04, 0x00, 0x02, 0x05, 0x05, 0x00, 0x03, 0x07, 0x01, 0x01
        /*0010*/ 	.byte	0x02, 0x03, 0x01, 0x00, 0x02, 0x06, 0x01, 0x00, 0x04, 0x0b, 0x08, 0x00, 0x00, 0x00, 0x00, 0x00
        /*0020*/ 	.byte	0x00, 0x00, 0x00, 0x00


//--------------------- .nv.info._ZN7cutlass13device_kernelINS_4gemm6kernel13GemmUniversalIN4cute5tupleIJiiiiEEENS1_10collective13CollectiveMmaINS1_37MainloopSm90TmaGmmaWarpSpecializedFP8ILi4ENS5_IJNS4_1CILi2EEESB_NSA_ILi1EEEEEENS1_32KernelTmaWarpSpecializedPingpongEEENS5_IJNSA_ILi64EEENSA_ILi128EEESH_EEENS_12float_e4m3_tENS5_IJlSC_lEEESJ_SK_NS4_8TiledMMAINS4_8MMA_AtomIJNS4_4SM904GMMA31MMA_64x128x32_F32E4M3E4M3_SS_TNILNSO_7ScaleInE1ELSQ_1EEEEEENS4_6LayoutINS5_IJSC_SC_SC_EEENS5_IJNSA_ILi0EEESV_SV_EEEEENS5_IJNS4_10UnderscoreESY_SY_EEEEENS4_23SM90_TMA_LOAD_MULTICASTENS4_14ComposedLayoutINS4_7SwizzleILi3ELi4ELi3EEENS4_18smem_ptr_flag_bitsILi8EEENST_INS5_IJNSA_ILi8EEESH_EEENS5_IJSH_SC_EEEEEEEvNS4_8identityES11_S1B_vS1C_EENS_8epilogue10collective6detail29Sm90TmaWarpSpecializedAdapterINS1F_15DefaultEpilogueISJ_SK_SK_NS1E_6thread17LinearCombinationISJ_Li1EffLNS1J_9ScaleType4KindE0ELNS_15FloatRoundStyleE2ESJ_EENS1_15EpilogueDefaultEEEEEvvEEEEvNT_6ParamsE --------------------------
	.section	.nv.info._ZN7cutlass13device_kernelINS_4gemm6kernel13GemmUniversalIN4cute5tupleIJiiiiEEENS1_10collective13CollectiveMmaINS1_37MainloopSm90TmaGmmaWarpSpecializedFP8ILi4ENS5_IJNS4_1CILi2EEESB_NSA_ILi1EEEEEENS1_32KernelTmaWarpSpecializedPingpongEEENS5_IJNSA_ILi64EEENSA_ILi128EEESH_EEENS_12float_e4m3_tENS5_IJlSC_lEEESJ_SK_NS4_8TiledMMAINS4_8MMA_AtomIJNS4_4SM904GMMA31MMA_64x128x32_F32E4M3E4M3_SS_TNILNSO_7ScaleInE1ELSQ_1EEEEEENS4_6LayoutINS5_IJSC_SC_SC_EEENS5_IJNSA_ILi0EEESV_SV_EEEEENS5_IJNS4_10UnderscoreESY_SY_EEEEENS4_23SM90_TMA_LOAD_MULTICASTENS4_14ComposedLayoutINS4_7SwizzleILi3ELi4ELi3EEENS4_18smem_ptr_flag_bitsILi8EEENST_INS5_IJNSA_ILi8EEESH_EEENS5_IJSH_SC_EEEEEEEvNS4_8identityES11_S1B_vS1C_EENS_8epilogue10collective6detail29Sm90TmaWarpSpecializedAdapterINS1F_15DefaultEpilogueISJ_SK_SK_NS1E_6thread17LinearCombinationISJ_Li1EffLNS1J_9ScaleType4KindE0ELNS_15FloatRoundStyleE2ESJ_EENS1_15EpilogueDefaultEEEEEvvEEEEvNT_6ParamsE,"",@"SHT_CUDA_INFO"
	.sectionflags	@""
	.align	4


	//----- nvinfo : EIATTR_CUDA_API_VERSION
	.align		4
        /*0000*/ 	.byte	0x04, 0x37
        /*0002*/ 	.short	(.L_18 - .L_17)
.L_17:
        /*0004*/ 	.word	0x00000082


	//----- nvinfo : EIATTR_KPARAM_INFO
	.align		4
.L_18:
        /*0008*/ 	.byte	0x04, 0x17
        /*000a*/ 	.short	(.L_20 - .L_19)
.L_19:
        /*000c*/ 	.word	0x00000000
        /*0010*/ 	.short	0x0000
        /*0012*/ 	.short	0x0070
        /*0014*/ 	.byte	0x00, 0xf0, 0x01, 0x10


	//----- nvinfo : EIATTR_SPARSE_MMA_MASK
	.align		4
.L_20:
        /*0018*/ 	.byte	0x03, 0x50
        /*001a*/ 	.short	0x0000


	//----- nvinfo : EIATTR_MAXREG_COUNT
	.align		4
        /*001c*/ 	.byte	0x03, 0x1b
        /*001e*/ 	.short	0x00a8


	//----- nvinfo : EIATTR_NUM_BARRIERS
	.align		4
        /*0020*/ 	.byte	0x02, 0x4c
        /*0022*/ 	.byte	0x01
	.zero		1


	//----- nvinfo : EIATTR_MERCURY_ISA_VERSION
	.align		4
        /*0024*/ 	.byte	0x03, 0x5f
        /*0026*/ 	.short	0x0101


	//----- nvinfo : EIATTR_INT_WARP_WIDE_INSTR_OFFSETS
	.align		4
        /*0028*/ 	.byte	0x04, 0x31
        /*002a*/ 	.short	(.L_22 - .L_21)


	//   ....[0]....
.L_21:
        /*002c*/ 	.word	0x00000580


	//   ....[1]....
        /*0030*/ 	.word	0x000005f0


	//   ....[2]....
        /*0034*/ 	.word	0x00000690


	//   ....[3]....
        /*0038*/ 	.word	0x000006a0


	//   ....[4]....
        /*003c*/ 	.word	0x000006b0


	//   ....[5]....
        /*0040*/ 	.word	0x000006d0


	//   ....[6]....
        /*0044*/ 	.word	0x000007f0


	//   ....[7]....
        /*0048*/ 	.word	0x00000800


	//   ....[8]....
        /*004c*/ 	.word	0x000033a0


	//----- nvinfo : EIATTR_COOP_GROUP_MASK_REGIDS
	.align		4
.L_22:
        /*0050*/ 	.byte	0x04, 0x29
        /*0052*/ 	.short	(.L_24 - .L_23)


	//   ....[0]....
.L_23:
        /*0054*/ 	.word	0xffffffff


	//   ....[1]....
        /*0058*/ 	.word	0xffffffff


	//   ....[2]....
        /*005c*/ 	.word	0xffffffff


	//   ....[3]....
        /*0060*/ 	.word	0xffffffff


	//   ....[4]....
        /*0064*/ 	.word	0xffffffff


	//   ....[5]....
        /*0068*/ 	.word	0xffffffff


	//   ....[6]....
        /*006c*/ 	.word	0xffffffff


	//----- nvinfo : EIATTR_COOP_GROUP_INSTR_OFFSETS
	.align		4
.L_24:
        /*0070*/ 	.byte	0x04, 0x28
        /*0072*/ 	.short	(.L_26 - .L_25)


	//   ....[0]....
.L_25:
        /*0074*/ 	.word	0x00000050


	//   ....[1]....
        /*0078*/ 	.word	0x00000080


	//   ....[2]....
        /*007c*/ 	.word	0x00000180


	//   ....[3]....
        /*0080*/ 	.word	0x000003a0


	//   ....[4]....
        /*0084*/ 	.word	0x000003e0


	//   ....[5]....
        /*0088*/ 	.word	0x00000490


	//   ....[6]....
        /*008c*/ 	.word	0x00000980


	//----- nvinfo : EIATTR_REG_RECONFIG
	.align		4
.L_26:
        /*0090*/ 	.byte	0x01, 0x54
	.zero		2


	//----- nvinfo : EIATTR_MBARRIER_INSTR_OFFSETS
	.align		4
        /*0094*/ 	.byte	0x04, 0x39
        /*0096*/ 	.short	(.L_28 - .L_27)


	//   ....[0]....
.L_27:
        /*0098*/ 	.word	0x00000300
        /*009c*/ 	.word	0x000000ff
        /*00a0*/ 	.word	0x00000000
        /*00a4*/ 	.short	0x0100
        /*00a6*/ 	.byte	0x0a
	.zero		1


	//   ....[1]....
        /*00a8*/ 	.word	0x00000310
        /*00ac*/ 	.word	0x000000ff
        /*00b0*/ 	.word	0x00000020
        /*00b4*/ 	.short	0x0100
        /*00b6*/ 	.byte	0x0a
	.zero		1


	//   ....[2]....
        /*00b8*/ 	.word	0x00000320
        /*00bc*/ 	.word	0x000000ff
        /*00c0*/ 	.word	0x00000008
        /*00c4*/ 	.short	0x0100
        /*00c6*/ 	.byte	0x0a
	.zero		1


	//   ....[3]....
        /*00c8*/ 	.word	0x00000330
        /*00cc*/ 	.word	0x000000ff
        /*00d0*/ 	.word	0x00000028
        /*00d4*/ 	.short	0x0100
        /*00d6*/ 	.byte	0x0a
	.zero		1


	//   ....[4]....
        /*00d8*/ 	.word	0x00000340
        /*00dc*/ 	.word	0x000000ff
        /*00e0*/ 	.word	0x00000010
        /*00e4*/ 	.short	0x0100
        /*00e6*/ 	.byte	0x0a
	.zero		1


	//   ....[5]....
        /*00e8*/ 	.word	0x00000350
        /*00ec*/ 	.word	0x000000ff
        /*00f0*/ 	.word	0x00000030
        /*00f4*/ 	.short	0x0100
        /*00f6*/ 	.byte	0x0a
	.zero		1


	//   ....[6]....
        /*00f8*/ 	.word	0x00000360
        /*00fc*/ 	.word	0x000000ff
        /*0100*/ 	.word	0x00000018
        /*0104*/ 	.short	0x0100
        /*0106*/ 	.byte	0x0a
	.zero		1


	//   ....[7]....
        /*0108*/ 	.word	0x00000370
        /*010c*/ 	.word	0x000000ff
        /*0110*/ 	.word	0x00000038
        /*0114*/ 	.short	0x0100
        /*0116*/ 	.byte	0x0a
	.zero		1


	//   ....[8]....
        /*0118*/ 	.word	0x00000840
        /*011c*/ 	.word	0x000000ff
        /*0120*/ 	.word	0x00000070
        /*0124*/ 	.short	0x0100
        /*0126*/ 	.byte	0x0e
	.zero		1


	//   ....[9]....
        /*0128*/ 	.word	0x00000890
        /*012c*/ 	.word	0x000000ff
        /*0130*/ 	.word	0x00000078
        /*0134*/ 	.short	0x0100
        /*0136*/ 	.byte	0x0e
	.zero		1


	//   ....[10]....
        /*0138*/ 	.word	0x000008c0
        /*013c*/ 	.word	0x000000ff
        /*0140*/ 	.word	0x00000050
        /*0144*/ 	.short	0x0100
        /*0146*/ 	.byte	0x0f
	.zero		1


	//   ....[11]....
        /*0148*/ 	.word	0x00000910
        /*014c*/ 	.word	0x000000ff
        /*0150*/ 	.word	0x00000058
        /*0154*/ 	.short	0x0100
        /*0156*/ 	.byte	0x0f
	.zero		1


	//   ....[12]....
        /*0158*/ 	.word	0x00000920
        /*015c*/ 	.word	0x000000ff
        /*0160*/ 	.word	0x00000060
        /*0164*/ 	.short	0x0100
        /*0166*/ 	.byte	0x0f
	.zero		1


	//   ....[13]....
        /*0168*/ 	.word	0x00000930
        /*016c*/ 	.word	0x000000ff
        /*0170*/ 	.word	0x00000068
        /*0174*/ 	.short	0x0100
        /*0176*/ 	.byte	0x0f
	.zero		1


	//   ....[14]....
        /*0178*/ 	.word	0x00001750
        /*017c*/ 	.word	0x0000000f
        /*0180*/ 	.word	0xfffffff8
        /*0184*/ 	.short	0x010a
        /*0186*/ 	.byte	0x3f
	.zero		1


	//   ....[15]....
        /*0188*/ 	.word	0x00001c30
        /*018c*/ 	.word	0x000000ff
        /*0190*/ 	.word	0x00000000
        /*0194*/ 	.short	0x010a
        /*0196*/ 	.byte	0x04
	.zero		1


	//   ....[16]....
        /*0198*/ 	.word	0x00001c70
        /*019c*/ 	.word	0x000000ff
        /*01a0*/ 	.word	0x00000000
        /*01a4*/ 	.short	0x010a
        /*01a6*/ 	.byte	0x04
	.zero		1


	//   ....[17]....
        /*01a8*/ 	.word	0x00002630
        /*01ac*/ 	.word	0x000000ff
        /*01b0*/ 	.word	0x00000000
        /*01b4*/ 	.short	0x010a
        /*01b6*/ 	.byte	0x0f
	.zero		1


	//   ....[18]....
        /*01b8*/ 	.word	0x00002670
        /*01bc*/ 	.word	0x000000ff
        /*01c0*/ 	.word	0x00000000
        /*01c4*/ 	.short	0x010a
        /*01c6*/ 	.byte	0x0f
	.zero		1


	//   ....[19]....
        /*01c8*/ 	.word	0x00002da0
        /*01cc*/ 	.word	0x00000093
        /*01d0*/ 	.word	0x00000000
        /*01d4*/ 	.short	0x0101
        /*01d6*/ 	.byte	0x3f
	.zero		1


	//   ....[20]....
        /*01d8*/ 	.word	0x00003310
        /*01dc*/ 	.word	0x00000095
        /*01e0*/ 	.word	0x00000000
        /*01e4*/ 	.short	0x0101
        /*01e6*/ 	.byte	0x1b
	.zero		1


	//   ....[21]....
        /*01e8*/ 	.word	0x00003420
        /*01ec*/ 	.word	0x0000000d
        /*01f0*/ 	.word	0x00000000
        /*01f4*/ 	.short	0x0101
        /*01f6*/ 	.byte	0x3f
	.zero		1


	//   ....[22]....
        /*01f8*/ 	.word	0x00003490
        /*01fc*/ 	.word	0x0000000f
        /*0200*/ 	.word	0x00000008
        /*0204*/ 	.short	0x010a
        /*0206*/ 	.byte	0x3f
	.zero		1


	//   ....[23]....
        /*0208*/ 	.word	0x00007cb0
        /*020c*/ 	.word	0x00000010
        /*0210*/ 	.word	0x00000000
        /*0214*/ 	.short	0x0101
        /*0216*/ 	.byte	0x1b
	.zero		1


	//   ....[24]....
        /*0218*/ 	.word	0x00008850
        /*021c*/ 	.word	0x0000000d
        /*0220*/ 	.word	0x00000020
        /*0224*/ 	.short	0x010a
        /*0226*/ 	.byte	0x3f
	.zero		1


	//   ....[25]....
        /*0228*/ 	.word	0x00008c20
        /*022c*/ 	.word	0x00000004
        /*0230*/ 	.word	0x00000078
        /*0234*/ 	.short	0x0101
        /*0236*/ 	.byte	0x3f
	.zero		1


	//   ....[26]....
        /*0238*/ 	.word	0x00009390
        /*023c*/ 	.word	0x00000005
        /*0240*/ 	.word	0x00000000
        /*0244*/ 	.short	0x010a
        /*0246*/ 	.byte	0x3f
	.zero		1


	//   ....[27]....
        /*0248*/ 	.word	0x00009410
        /*024c*/ 	.word	0x00000007
        /*0250*/ 	.word	0x00000000
        /*0254*/ 	.short	0x010a
        /*0256*/ 	.byte	0x3f
	.zero		1


	//   ....[28]....
        /*0258*/ 	.word	0x000094a0
        /*025c*/ 	.word	0x00000006
        /*0260*/ 	.word	0x00000000
        /*0264*/ 	.short	0x010a
        /*0266*/ 	.byte	0x3f
	.zero		1


	//   ....[29]....
        /*0268*/ 	.word	0x00009530
        /*026c*/ 	.word	0x00000003
        /*0270*/ 	.word	0x00000000
        /*0274*/ 	.short	0x010a
        /*0276*/ 	.byte	0x3f
	.zero		1


	//   ....[30]....
        /*0278*/ 	.word	0x00009590
        /*027c*/ 	.word	0x0000000f
        /*0280*/ 	.word	0xfffffff8
        /*0284*/ 	.short	0x010a
        /*0286*/ 	.byte	0x3f
	.zero		1


	//   ....[31]....
        /*0288*/ 	.word	0x000095f0
        /*028c*/ 	.word	0x0000000d
        /*0290*/ 	.word	0x00000000
        /*0294*/ 	.short	0x010a
        /*0296*/ 	.byte	0x3f
	.zero		1


	//   ....[32]....
        /*0298*/ 	.word	0x00009650
        /*029c*/ 	.word	0x00000093
        /*02a0*/ 	.word	0x00000000
        /*02a4*/ 	.short	0x010a
        /*02a6*/ 	.byte	0x3f
	.zero		1


	//   ....[33]....
        /*02a8*/ 	.word	0x000096a0
        /*02ac*/ 	.word	0x0000000f
        /*02b0*/ 	.word	0x00000008
        /*02b4*/ 	.short	0x010a
        /*02b6*/ 	.byte	0x3f
	.zero		1


	//   ....[34]....
        /*02b8*/ 	.word	0x00009770
        /*02bc*/ 	.word	0x0000000d
        /*02c0*/ 	.word	0x00000020
        /*02c4*/ 	.short	0x010a
        /*02c6*/ 	.byte	0x3f
	.zero		1


	//   ....[35]....
        /*02c8*/ 	.word	0x00009850
        /*02cc*/ 	.word	0x00000005
        /*02d0*/ 	.word	0x00000000
        /*02d4*/ 	.short	0x010a
        /*02d6*/ 	.byte	0x3f
	.zero		1


	//   ....[36]....
        /*02d8*/ 	.word	0x000098a0
        /*02dc*/ 	.word	0x00000007
        /*02e0*/ 	.word	0x00000000
        /*02e4*/ 	.short	0x010a
        /*02e6*/ 	.byte	0x3f
	.zero		1


	//   ....[37]....
        /*02e8*/ 	.word	0x000098f0
        /*02ec*/ 	.word	0x00000006
        /*02f0*/ 	.word	0x00000000
        /*02f4*/ 	.short	0x010a
        /*02f6*/ 	.byte	0x3f
	.zero		1


	//----- nvinfo : EIATTR_NUM_MBARRIERS
	.align		4
.L_28:
        /*02f8*/ 	.byte	0x03, 0x38
        /*02fa*/ 	.short	0x000e


	//----- nvinfo : EIATTR_EXIT_INSTR_OFFSETS
	.align		4
        /*02fc*/ 	.byte	0x04, 0x1c
        /*02fe*/ 	.short	(.L_30 - .L_29)


	//   ....[0]....
.L_29:
        /*0300*/ 	.word	0x00001440


	//   ....[1]....
        /*0304*/ 	.word	0x000014a0


	//   ....[2]....
        /*0308*/ 	.word	0x00008460


	//   ....[3]....
        /*030c*/ 	.word	0x00008490


	//   ....[4]....
        /*0310*/ 	.word	0x00009580


	//----- nvinfo : EIATTR_MAX_THREADS
	.align		4
.L_30:
        /*0314*/ 	.byte	0x04, 0x05
        /*0316*/ 	.short	(.L_32 - .L_31)
.L_31:
        /*0318*/ 	.word	0x00000180
        /*031c*/ 	.word	0x00000001
        /*0320*/ 	.word	0x00000001


	//----- nvinfo : EIATTR_CRS_STACK_SIZE
	.align		4
.L_32:
        /*0324*/ 	.byte	0x04, 0x1e
        /*0326*/ 	.short	(.L_34 - .L_33)
.L_33:
        /*0328*/ 	.word	0x00000000


	//----- nvinfo : EIATTR_CBANK_PARAM_SIZE
	.align		4
.L_34:
        /*032c*/ 	.byte	0x03, 0x19
        /*032e*/ 	.short	0x0470


	//----- nvinfo : EIATTR_PARAM_CBANK
	.align		4
        /*0330*/ 	.byte	0x04, 0x0a
        /*0332*/ 	.short	(.L_36 - .L_35)
	.align		4
.L_35:
        /*0334*/ 	.word	index@(.nv.constant0._ZN7cutlass13device_kernelINS_4gemm6kernel13GemmUniversalIN4cute5tupleIJiiiiEEENS1_10collective13CollectiveMmaINS1_37MainloopSm90TmaGmmaWarpSpecializedFP8ILi4ENS5_IJNS4_1CILi2EEESB_NSA_ILi1EEEEEENS1_32KernelTmaWarpSpecializedPingpongEEENS5_IJNSA_ILi64EEENSA_ILi128EEESH_EEENS_12float_e4m3_tENS5_IJlSC_lEEESJ_SK_NS4_8TiledMMAINS4_8MMA_AtomIJNS4_4SM904GMMA31MMA_64x128x32_F32E4M3E4M3_SS_TNILNSO_7ScaleInE1ELSQ_1EEEEEENS4_6LayoutINS5_IJSC_SC_SC_EEENS5_IJNSA_ILi0EEESV_SV_EEEEENS5_IJNS4_10UnderscoreESY_SY_EEEEENS4_23SM90_TMA_LOAD_MULTICASTENS4_14ComposedLayoutINS4_7SwizzleILi3ELi4ELi3EEENS4_18smem_ptr_flag_bitsILi8EEENST_INS5_IJNSA_ILi8EEESH_EEENS5_IJSH_SC_EEEEEEEvNS4_8identityES11_S1B_vS1C_EENS_8epilogue10collective6detail29Sm90TmaWarpSpecializedAdapterINS1F_15DefaultEpilogueISJ_SK_SK_NS1E_6thread17LinearCombinationISJ_Li1EffLNS1J_9ScaleType4KindE0ELNS_15FloatRoundStyleE2ESJ_EENS1_15EpilogueDefaultEEEEEvvEEEEvNT_6ParamsE)
        /*0338*/ 	.short	0x0210
        /*033a*/ 	.short	0x0470


	//----- nvinfo : EIATTR_SW_WAR
	.align		4
.L_36:
        /*033c*/ 	.byte	0x04, 0x36
        /*033e*/ 	.short	(.L_38 - .L_37)
.L_37:
        /*0340*/ 	.word	0x00000008
.L_38:


//--------------------- .nv.callgraph             --------------------------
	.section	.nv.callgraph,"",@"SHT_CUDA_CALLGRAPH"
	.align	4
	.sectionentsize	8
	.align		4
        /*0000*/ 	.word	0x00000000
	.align		4
        /*0004*/ 	.word	0xffffffff
	.align		4
        /*0008*/ 	.word	0x00000000
	.align		4
        /*000c*/ 	.word	0xfffffffe
	.align		4
        /*0010*/ 	.word	0x00000000
	.align		4
        /*0014*/ 	.word	0xfffffffd
	.align		4
        /*0018*/ 	.word	0x00000000
	.align		4
        /*001c*/ 	.word	0xfffffffc


//--------------------- .nv.constant4             --------------------------
	.section	.nv.constant4,"a",@progbits
	.align	8
	.align		8
.nv.constant4:
        /*0000*/ 	.dword	_ZN39_INTERNAL_ae076b5d_4_k_cu_81b7a939_36774cuda3std3__45__cpo5beginE
	.align		8
        /*0008*/ 	.dword	_ZN39_INTERNAL_ae076b5d_4_k_cu_81b7a939_36774cuda3std3__45__cpo3endE
	.align		8
        /*0010*/ 	.dword	_ZN39_INTERNAL_ae076b5d_4_k_cu_81b7a939_36774cuda3std3__45__cpo6cbeginE
	.align		8
        /*0018*/ 	.dword	_ZN39_INTERNAL_ae076b5d_4_k_cu_81b7a939_36774cuda3std3__45__cpo4cendE
	.align		8
        /*0020*/ 	.dword	_ZN39_INTERNAL_ae076b5d_4_k_cu_81b7a939_36774cuda3std3__441_GLOBAL__N__ae076b5d_4_k_cu_81b7a939_36776ignoreE
	.align		8
        /*0028*/ 	.dword	_ZN39_INTERNAL_ae076b5d_4_k_cu_81b7a939_36774cuda3std3__419piecewise_constructE
	.align		8
        /*0030*/ 	.dword	_ZN39_INTERNAL_ae076b5d_4_k_cu_81b7a939_36774cuda3std3__48in_placeE
	.align		8
        /*0038*/ 	.dword	_ZN39_INTERNAL_ae076b5d_4_k_cu_81b7a939_36774cuda3std6ranges3__45__cpo4swapE
	.align		8
        /*0040*/ 	.dword	_ZN39_INTERNAL_ae076b5d_4_k_cu_81b7a939_36774cuda3std6ranges3__45__cpo9iter_moveE
	.align		8
        /*0048*/ 	.dword	_ZN39_INTERNAL_ae076b5d_4_k_cu_81b7a939_36774cute7productE
	.align		8
        /*0050*/ 	.dword	_ZN39_INTERNAL_ae076b5d_4_k_cu_81b7a939_36774cute1_E


//--------------------- .text._ZN7cutlass13device_kernelINS_4gemm6kernel13GemmUniversalIN4cute5tupleIJiiiiEEENS1_10collective13CollectiveMmaINS1_37MainloopSm90TmaGmmaWarpSpecializedFP8ILi4ENS5_IJNS4_1CILi2EEESB_NSA_ILi1EEEEEENS1_32KernelTmaWarpSpecializedPingpongEEENS5_IJNSA_ILi64EEENSA_ILi128EEESH_EEENS_12float_e4m3_tENS5_IJlSC_lEEESJ_SK_NS4_8TiledMMAINS4_8MMA_AtomIJNS4_4SM904GMMA31MMA_64x128x32_F32E4M3E4M3_SS_TNILNSO_7ScaleInE1ELSQ_1EEEEEENS4_6LayoutINS5_IJSC_SC_SC_EEENS5_IJNSA_ILi0EEESV_SV_EEEEENS5_IJNS4_10UnderscoreESY_SY_EEEEENS4_23SM90_TMA_LOAD_MULTICASTENS4_14ComposedLayoutINS4_7SwizzleILi3ELi4ELi3EEENS4_18smem_ptr_flag_bitsILi8EEENST_INS5_IJNSA_ILi8EEESH_EEENS5_IJSH_SC_EEEEEEEvNS4_8identityES11_S1B_vS1C_EENS_8epilogue10collective6detail29Sm90TmaWarpSpecializedAdapterINS1F_15DefaultEpilogueISJ_SK_SK_NS1E_6thread17LinearCombinationISJ_Li1EffLNS1J_9ScaleType4KindE0ELNS_15FloatRoundStyleE2ESJ_EENS1_15EpilogueDefaultEEEEEvvEEEEvNT_6ParamsE --------------------------
	.section	.text._ZN7cutlass13device_kernelINS_4gemm6kernel13GemmUniversalIN4cute5tupleIJiiiiEEENS1_10collective13CollectiveMmaINS1_37MainloopSm90TmaGmmaWarpSpecializedFP8ILi4ENS5_IJNS4_1CILi2EEESB_NSA_ILi1EEEEEENS1_32KernelTmaWarpSpecializedPingpongEEENS5_IJNSA_ILi64EEENSA_ILi128EEESH_EEENS_12float_e4m3_tENS5_IJlSC_lEEESJ_SK_NS4_8TiledMMAINS4_8MMA_AtomIJNS4_4SM904GMMA31MMA_64x128x32_F32E4M3E4M3_SS_TNILNSO_7ScaleInE1ELSQ_1EEEEEENS4_6LayoutINS5_IJSC_SC_SC_EEENS5_IJNSA_ILi0EEESV_SV_EEEEENS5_IJNS4_10UnderscoreESY_SY_EEEEENS4_23SM90_TMA_LOAD_MULTICASTENS4_14ComposedLayoutINS4_7SwizzleILi3ELi4ELi3EEENS4_18smem_ptr_flag_bitsILi8EEENST_INS5_IJNSA_ILi8EEESH_EEENS5_IJSH_SC_EEEEEEEvNS4_8identityES11_S1B_vS1C_EENS_8epilogue10collective6detail29Sm90TmaWarpSpecializedAdapterINS1F_15DefaultEpilogueISJ_SK_SK_NS1E_6thread17LinearCombinationISJ_Li1EffLNS1J_9ScaleType4KindE0ELNS_15FloatRoundStyleE2ESJ_EENS1_15EpilogueDefaultEEEEEvvEEEEvNT_6ParamsE,"ax",@progbits
	.align	128
.text._ZN7cutlass13device_kernelINS_4gemm6kernel13GemmUniversalIN4cute5tupleIJiiiiEEENS1_10collective13CollectiveMmaINS1_37MainloopSm90TmaGmmaWarpSpecializedFP8ILi4ENS5_IJNS4_1CILi2EEESB_NSA_ILi1EEEEEENS1_32KernelTmaWarpSpecializedPingpongEEENS5_IJNSA_ILi64EEENSA_ILi128EEESH_EEENS_12float_e4m3_tENS5_IJlSC_lEEESJ_SK_NS4_8TiledMMAINS4_8MMA_AtomIJNS4_4SM904GMMA31MMA_64x128x32_F32E4M3E4M3_SS_TNILNSO_7ScaleInE1ELSQ_1EEEEEENS4_6LayoutINS5_IJSC_SC_SC_EEENS5_IJNSA_ILi0EEESV_SV_EEEEENS5_IJNS4_10UnderscoreESY_SY_EEEEENS4_23SM90_TMA_LOAD_MULTICASTENS4_14ComposedLayoutINS4_7SwizzleILi3ELi4ELi3EEENS4_18smem_ptr_flag_bitsILi8EEENST_INS5_IJNSA_ILi8EEESH_EEENS5_IJSH_SC_EEEEEEEvNS4_8identityES11_S1B_vS1C_EENS_8epilogue10collective6detail29Sm90TmaWarpSpecializedAdapterINS1F_15DefaultEpilogueISJ_SK_SK_NS1E_6thread17LinearCombinationISJ_Li1EffLNS1J_9ScaleType4KindE0ELNS_15FloatRoundStyleE2ESJ_EENS1_15EpilogueDefaultEEEEEvvEEEEvNT_6ParamsE:
        .type           _ZN7cutlass13device_kernelINS_4gemm6kernel13GemmUniversalIN4cute5tupleIJiiiiEEENS1_10collective13CollectiveMmaINS1_37MainloopSm90TmaGmmaWarpSpecializedFP8ILi4ENS5_IJNS4_1CILi2EEESB_NSA_ILi1EEEEEENS1_32KernelTmaWarpSpecializedPingpongEEENS5_IJNSA_ILi64EEENSA_ILi128EEESH_EEENS_12float_e4m3_tENS5_IJlSC_lEEESJ_SK_NS4_8TiledMMAINS4_8MMA_AtomIJNS4_4SM904GMMA31MMA_64x128x32_F32E4M3E4M3_SS_TNILNSO_7ScaleInE1ELSQ_1EEEEEENS4_6LayoutINS5_IJSC_SC_SC_EEENS5_IJNSA_ILi0EEESV_SV_EEEEENS5_IJNS4_10UnderscoreESY_SY_EEEEENS4_23SM90_TMA_LOAD_MULTICASTENS4_14ComposedLayoutINS4_7SwizzleILi3ELi4ELi3EEENS4_18smem_ptr_flag_bitsILi8EEENST_INS5_IJNSA_ILi8EEESH_EEENS5_IJSH_SC_EEEEEEEvNS4_8identityES11_S1B_vS1C_EENS_8epilogue10collective6detail29Sm90TmaWarpSpecializedAdapterINS1F_15DefaultEpilogueISJ_SK_SK_NS1E_6thread17LinearCombinationISJ_Li1EffLNS1J_9ScaleType4KindE0ELNS_15FloatRoundStyleE2ESJ_EENS1_15EpilogueDefaultEEEEEvvEEEEvNT_6ParamsE,@function
        .size           _ZN7cutlass13device_kernelINS_4gemm6kernel13GemmUniversalIN4cute5tupleIJiiiiEEENS1_10collective13CollectiveMmaINS1_37MainloopSm90TmaGmmaWarpSpecializedFP8ILi4ENS5_IJNS4_1CILi2EEESB_NSA_ILi1EEEEEENS1_32KernelTmaWarpSpecializedPingpongEEENS5_IJNSA_ILi64EEENSA_ILi128EEESH_EEENS_12float_e4m3_tENS5_IJlSC_lEEESJ_SK_NS4_8TiledMMAINS4_8MMA_AtomIJNS4_4SM904GMMA31MMA_64x128x32_F32E4M3E4M3_SS_TNILNSO_7ScaleInE1ELSQ_1EEEEEENS4_6LayoutINS5_IJSC_SC_SC_EEENS5_IJNSA_ILi0EEESV_SV_EEEEENS5_IJNS4_10UnderscoreESY_SY_EEEEENS4_23SM90_TMA_LOAD_MULTICASTENS4_14ComposedLayoutINS4_7SwizzleILi3ELi4ELi3EEENS4_18smem_ptr_flag_bitsILi8EEENST_INS5_IJNSA_ILi8EEESH_EEENS5_IJSH_SC_EEEEEEEvNS4_8identityES11_S1B_vS1C_EENS_8epilogue10collective6detail29Sm90TmaWarpSpecializedAdapterINS1F_15DefaultEpilogueISJ_SK_SK_NS1E_6thread17LinearCombinationISJ_Li1EffLNS1J_9ScaleType4KindE0ELNS_15FloatRoundStyleE2ESJ_EENS1_15EpilogueDefaultEEEEEvvEEEEvNT_6ParamsE,(.L_x_207 - _ZN7cutlass13device_kernelINS_4gemm6kernel13GemmUniversalIN4cute5tupleIJiiiiEEENS1_10collective13CollectiveMmaINS1_37MainloopSm90TmaGmmaWarpSpecializedFP8ILi4ENS5_IJNS4_1CILi2EEESB_NSA_ILi1EEEEEENS1_32KernelTmaWarpSpecializedPingpongEEENS5_IJNSA_ILi64EEENSA_ILi128EEESH_EEENS_12float_e4m3_tENS5_IJlSC_lEEESJ_SK_NS4_8TiledMMAINS4_8MMA_AtomIJNS4_4SM904GMMA31MMA_64x128x32_F32E4M3E4M3_SS_TNILNSO_7ScaleInE1ELSQ_1EEEEEENS4_6LayoutINS5_IJSC_SC_SC_EEENS5_IJNSA_ILi0EEESV_SV_EEEEENS5_IJNS4_10UnderscoreESY_SY_EEEEENS4_23SM90_TMA_LOAD_MULTICASTENS4_14ComposedLayoutINS4_7SwizzleILi3ELi4ELi3EEENS4_18smem_ptr_flag_bitsILi8EEENST_INS5_IJNSA_ILi8EEESH_EEENS5_IJSH_SC_EEEEEEEvNS4_8identityES11_S1B_vS1C_EENS_8epilogue10collective6detail29Sm90TmaWarpSpecializedAdapterINS1F_15DefaultEpilogueISJ_SK_SK_NS1E_6thread17LinearCombinationISJ_Li1EffLNS1J_9ScaleType4KindE0ELNS_15FloatRoundStyleE2ESJ_EENS1_15EpilogueDefaultEEEEEvvEEEEvNT_6ParamsE)
        .other          _ZN7cutlass13device_kernelINS_4gemm6kernel13GemmUniversalIN4cute5tupleIJiiiiEEENS1_10collective13CollectiveMmaINS1_37MainloopSm90TmaGmmaWarpSpecializedFP8ILi4ENS5_IJNS4_1CILi2EEESB_NSA_ILi1EEEEEENS1_32KernelTmaWarpSpecializedPingpongEEENS5_IJNSA_ILi64EEENSA_ILi128EEESH_EEENS_12float_e4m3_tENS5_IJlSC_lEEESJ_SK_NS4_8TiledMMAINS4_8MMA_AtomIJNS4_4SM904GMMA31MMA_64x128x32_F32E4M3E4M3_SS_TNILNSO_7ScaleInE1ELSQ_1EEEEEENS4_6LayoutINS5_IJSC_SC_SC_EEENS5_IJNSA_ILi0EEESV_SV_EEEEENS5_IJNS4_10UnderscoreESY_SY_EEEEENS4_23SM90_TMA_LOAD_MULTICASTENS4_14ComposedLayoutINS4_7SwizzleILi3ELi4ELi3EEENS4_18smem_ptr_flag_bitsILi8EEENST_INS5_IJNSA_ILi8EEESH_EEENS5_IJSH_SC_EEEEEEEvNS4_8identityES11_S1B_vS1C_EENS_8epilogue10collective6detail29Sm90TmaWarpSpecializedAdapterINS1F_15DefaultEpilogueISJ_SK_SK_NS1E_6thread17LinearCombinationISJ_Li1EffLNS1J_9ScaleType4KindE0ELNS_15FloatRoundStyleE2ESJ_EENS1_15EpilogueDefaultEEEEEvvEEEEvNT_6ParamsE,@"STO_CUDA_ENTRY STV_DEFAULT"
_ZN7cutlass13device_kernelINS_4gemm6kernel13GemmUniversalIN4cute5tupleIJiiiiEEENS1_10collective13CollectiveMmaINS1_37MainloopSm90TmaGmmaWarpSpecializedFP8ILi4ENS5_IJNS4_1CILi2EEESB_NSA_ILi1EEEEEENS1_32KernelTmaWarpSpecializedPingpongEEENS5_IJNSA_ILi64EEENSA_ILi128EEESH_EEENS_12float_e4m3_tENS5_IJlSC_lEEESJ_SK_NS4_8TiledMMAINS4_8MMA_AtomIJNS4_4SM904GMMA31MMA_64x128x32_F32E4M3E4M3_SS_TNILNSO_7ScaleInE1ELSQ_1EEEEEENS4_6LayoutINS5_IJSC_SC_SC_EEENS5_IJNSA_ILi0EEESV_SV_EEEEENS5_IJNS4_10UnderscoreESY_SY_EEEEENS4_23SM90_TMA_LOAD_MULTICASTENS4_14ComposedLayoutINS4_7SwizzleILi3ELi4ELi3EEENS4_18smem_ptr_flag_bitsILi8EEENST_INS5_IJNSA_ILi8EEESH_EEENS5_IJSH_SC_EEEEEEEvNS4_8identityES11_S1B_vS1C_EENS_8epilogue10collective6detail29Sm90TmaWarpSpecializedAdapterINS1F_15DefaultEpilogueISJ_SK_SK_NS1E_6thread17LinearCombinationISJ_Li1EffLNS1J_9ScaleType4KindE0ELNS_15FloatRoundStyleE2ESJ_EENS1_15EpilogueDefaultEEEEEvvEEEEvNT_6ParamsE:
[----:B------:R-:W-:Y:S01]  /*0000*/  LDC R1, c[0x0][0x28] ;  /* 0x00000a00ff017b82 */ /* 0x000fe20000000800 */
[----:B------:R-:W0:Y:S01]  /*0010*/  S2R R8, SR_TID.X ;  /* 0x0000000000087919 */ /* 0x000e220000002100 */
[----:B------:R-:W-:Y:S01]  /*0020*/  ELECT P0, URZ, PT ;  /* 0x00000000003f782f */ /* 0x000fe20003800000 */
[----:B------:R-:W-:Y:S01]  /*0030*/  BSSY B0, `(.L_x_0) ;  /* 0x0000014000007945 */ /* 0x000fe20003800000 */
[----:B0-----:R-:W-:-:S05]  /*0040*/  SHF.R.U32.HI R0, RZ, 0x5, R8 ;  /* 0x00000005ff007819 */ /* 0x001fca0000011608 */
[----:B------:R-:W0:Y:S02]  /*0050*/  SHFL.IDX PT, R2, R0, RZ, 0x1f ;  /* 0x00001fff00027589 */ /* 0x000e2400000e0000 */
[----:B0-----:R-:W-:Y:S02]  /*0060*/  R2UR UR6, R2 ;  /* 0x00000000020672ca */ /* 0x001fe400000e0000 */
[----:B------:R-:W-:-:S05]  /*0070*/  SHF.R.U32.HI R2, RZ, 0x7, R8 ;  /* 0x00000007ff027819 */ /* 0x000fca0000011608 */
[----:B------:R0:W1:Y:S06]  /*0080*/  SHFL.IDX PT, R3, R2, RZ, 0x1f ;  /* 0x00001fff02037589 */ /* 0x00006c00000e0000 */
[----:B------:R-:W-:Y:S02]  /*0090*/  USHF.R.S32.HI UR4, URZ, 0x1f, UR6 ;  /* 0x0000001f3f047899 */ /* 0x000fe40008011406 */
[----:B------:R-:W-:Y:S02]  /*00a0*/  ISETP.NE.OR P0, PT, RZ, UR6, !P0 ;  /* 0x00000006ff007c0c */ /* 0x000fe4000c705670 */
[----:B------:R-:W-:-:S04]  /*00b0*/  ULEA.HI UR4, UR4, UR6, URZ, 0x2 ;  /* 0x0000000604047291 */ /* 0x000fc8000f8f103f */
[----:B------:R-:W-:-:S04]  /*00c0*/  ULOP3.LUT UR4, UR4, 0xfffffffc, URZ, 0xc0, !UPT ;  /* 0xfffffffc04047892 */ /* 0x000fc8000f8ec03f */
[----:B------:R-:W-:-:S03]  /*00d0*/  UIADD3 UR6, UR6, -UR4, URZ ;  /* 0x8000000406067290 */ /* 0x000fc6000fffe03f */
[----:B0-----:R-:W-:Y:S09]  /*00e0*/  @P0 BRA `(.L_x_1) ;  /* 0x0000000000200947 */ /* 0x001ff20003800000 */
[----:B------:R-:W-:Y:S02]  /*00f0*/  ULDC.64 UR4, c[0x0][0x198] ;  /* 0x0000660000047ab9 */ /* 0x000fe40000000a00 */
[----:B------:R-:W-:Y:S02]  /*0100*/  UIADD3 UR8, UP0, UR4, 0xf0, URZ ;  /* 0x000000f004087890 */ /* 0x000fe4000ff1e03f */
[----:B------:R-:W-:Y:S02]  /*0110*/  UIADD3 UR4, UP1, UR4, 0x1f0, URZ ;  /* 0x000001f004047890 */ /* 0x000fe4000ff3e03f */
[----:B------:R-:W-:Y:S02]  /*0120*/  UIADD3.X UR9, URZ, UR5, URZ, UP0, !UPT ;  /* 0x000000053f097290 */ /* 0x000fe400087fe43f */
[----:B------:R-:W-:-:S07]  /*0130*/  UIADD3.X UR5, URZ, UR5, URZ, UP1, !UPT ;  /* 0x000000053f057290 */ /* 0x000fce0008ffe43f */
[----:B------:R0:W-:Y:S02]  /*0140*/  UTMACCTL.PF [UR8] ;  /* 0x00000000080079b9 */ /* 0x0001e40008040000 */
[----:B------:R0:W-:Y:S02]  /*0150*/  UTMACCTL.PF [UR4] ;  /* 0x00000000040079b9 */ /* 0x0001e40008040000 */
[----:B0-----:R-:W-:Y:S01]  /*0160*/  NOP ;  /* 0x0000000000007918 */ /* 0x001fe20000000000 */
.L_x_1:
[----:B------:R-:W-:Y:S05]  /*0170*/  BSYNC B0 ;  /* 0x0000000000007941 */ /* 0x000fea0003800000 */
.L_x_0:
[----:B------:R-:W0:Y:S01]  /*0180*/  SHFL.IDX PT, R4, R0, RZ, 0x1f ;  /* 0x00001fff00047589 */ /* 0x000e2200000e0000 */
[----:B-1----:R-:W-:Y:S01]  /*0190*/  R2UR UR17, R3 ;  /* 0x00000000031172ca */ /* 0x002fe200000e0000 */
[----:B------:R-:W-:-:S04]  /*01a0*/  UISETP.NE.AND UP0, UPT, UR6, 0x3, UPT ;  /* 0x000000030600788c */ /* 0x000fc8000bf05270 */
[----:B------:R-:W-:-:S08]  /*01b0*/  UISETP.EQ.OR UP0, UPT, UR6, URZ, !UP0 ;  /* 0x0000003f0600728c */ /* 0x000fd0000c702670 */
[----:B------:R-:W-:Y:S02]  /*01c0*/  UIADD3 UR18, UR17, -0x1, URZ ;  /* 0xffffffff11127890 */ /* 0x000fe4000fffe03f */
[----:B------:R-:W-:Y:S02]  /*01d0*/  UISETP.EQ.AND UP0, UPT, UR17, URZ, UP0 ;  /* 0x0000003f1100728c */ /* 0x000fe40008702270 */
[----:B------:R-:W-:Y:S02]  /*01e0*/  UISETP.GE.U32.AND UP1, UPT, UR18, 0x2, UPT ;  /* 0x000000021200788c */ /* 0x000fe4000bf26070 */
[----:B------:R-:W-:Y:S01]  /*01f0*/  USEL UR7, URZ, 0x1, !UP0 ;  /* 0x000000013f077887 */ /* 0x000fe2000c000000 */
[----:B0-----:R-:W-:-:S03]  /*0200*/  ISETP.NE.AND P0, PT, R4, RZ, PT ;  /* 0x000000ff0400720c */ /* 0x001fc60003f05270 */
[----:B------:R-:W-:-:S10]  /*0210*/  USEL UR7, UR7, 0x2, UP1 ;  /* 0x0000000207077887 */ /* 0x000fd40008800000 */
[----:B------:R-:W-:Y:S05]  /*0220*/  @P0 BRA `(.L_x_2) ;  /* 0x0000000000580947 */ /* 0x000fea0003800000 */
[----:B------:R-:W0:Y:S01]  /*0230*/  S2UR UR10, SR_CgaCtaId ;  /* 0x00000000000a79c3 */ /* 0x000e220000008800 */
[----:B------:R-:W-:Y:S01]  /*0240*/  UMOV UR4, 0x400 ;  /* 0x0000040000047882 */ /* 0x000fe20000000000 */
[----:B------:R-:W-:Y:S01]  /*0250*/  UMOV UR5, 0x1 ;  /* 0x0000000100057882 */ /* 0x000fe20000000000 */
[----:B------:R-:W-:Y:S01]  /*0260*/  UMOV UR8, 0x3 ;  /* 0x0000000300087882 */ /* 0x000fe20000000000 */
[----:B------:R-:W-:Y:S01]  /*0270*/  ELECT P0, URZ, PT ;  /* 0x00000000003f782f */ /* 0x000fe20003800000 */
[----:B------:R-:W-:-:S04]  /*0280*/  UIADD3 UR8, -UR8, 0x100000, URZ ;  /* 0x0010000008087890 */ /* 0x000fc8000fffe13f */
[----:B------:R-:W-:Y:S02]  /*0290*/  USHF.L.U32 UR9, UR8, 0xb, URZ ;  /* 0x0000000b08097899 */ /* 0x000fe4000800063f */
[----:B------:R-:W-:Y:S02]  /*02a0*/  USHF.L.U32 UR8, UR8, 0x1, URZ ;  /* 0x0000000108087899 */ /* 0x000fe4000800063f */
[----:B0-----:R-:W-:Y:S02]  /*02b0*/  ULEA UR10, UR10, UR4, 0x18 ;  /* 0x000000040a0a7291 */ /* 0x001fe4000f8ec03f */
[----:B------:R-:W-:-:S04]  /*02c0*/  UIADD3 UR4, -UR5, 0x100000, URZ ;  /* 0x0010000005047890 */ /* 0x000fc8000fffe13f */
[----:B------:R-:W-:Y:S02]  /*02d0*/  USHF.L.U32 UR5, UR4, 0xb, URZ ;  /* 0x0000000b04057899 */ /* 0x000fe4000800063f */
[----:B------:R-:W-:Y:S01]  /*02e0*/  USHF.L.U32 UR4, UR4, 0x1, URZ ;  /* 0x0000000104047899 */ /* 0x000fe2000800063f */
[----:B------:R-:W0:Y:S11]  /*02f0*/  FENCE.VIEW.ASYNC.S ;  /* 0x00000000000073c6 */ /* 0x000e360000000000 */
[----:B0-----:R0:W1:Y:S01]  /*0300*/  SYNCS.EXCH.64 URZ, [UR10], UR4 ;  /* 0x000000040a3f75b2 */ /* 0x0010620008000100 */
[----:B------:R0:W2:Y:S01]  /*0310*/  SYNCS.EXCH.64 URZ, [UR10+0x20], UR8 ;  /* 0x000020080a3f75b2 */ /* 0x0000a20008000100 */
[----:B------:R0:W3:Y:S01]  /*0320*/  SYNCS.EXCH.64 URZ, [UR10+0x8], UR4 ;  /* 0x000008040a3f75b2 */ /* 0x0000e20008000100 */
[----:B------:R0:W4:Y:S01]  /*0330*/  SYNCS.EXCH.64 URZ, [UR10+0x28], UR8 ;  /* 0x000028080a3f75b2 */ /* 0x0001220008000100 */
[----:B------:R0:W0:Y:S01]  /*0340*/  SYNCS.EXCH.64 URZ, [UR10+0x10], UR4 ;  /* 0x000010040a3f75b2 */ /* 0x0000220008000100 */
[----:B------:R0:W0:Y:S01]  /*0350*/  SYNCS.EXCH.64 URZ, [UR10+0x30], UR8 ;  /* 0x000030080a3f75b2 */ /* 0x0000220008000100 */
[----:B------:R0:W0:Y:S01]  /*0360*/  SYNCS.EXCH.64 URZ, [UR10+0x18], UR4 ;  /* 0x000018040a3f75b2 */ /* 0x0000220008000100 */
[----:B------:R0:W0:Y:S01]  /*0370*/  SYNCS.EXCH.64 URZ, [UR10+0x38], UR8 ;  /* 0x000038080a3f75b2 */ /* 0x0000220008000100 */
[----:B------:R-:W-:Y:S01]  /*0380*/  NOP ;  /* 0x0000000000007918 */ /* 0x000fe20000000000 */
.L_x_2:
[----:B------:R-:W5:Y:S01]  /*0390*/  S2UR UR11, SR_CTAID.X ;  /* 0x00000000000b79c3 */ /* 0x000f620000002500 */
[----:B------:R-:W1:Y:S01]  /*03a0*/  SHFL.IDX PT, R5, R0, RZ, 0x1f ;  /* 0x00001fff00057589 */ /* 0x000e6200000e0000 */
[----:B------:R-:W-:Y:S02]  /*03b0*/  SHF.R.S32.HI R3, RZ, 0x1f, R8 ;  /* 0x0000001fff037819 */ /* 0x000fe40000011408 */
[----:B------:R-:W-:Y:S01]  /*03c0*/  ELECT P0, URZ, PT ;  /* 0x00000000003f782f */ /* 0x000fe20003800000 */
[----:B------:R-:W-:Y:S01]  /*03d0*/  NOP ;  /* 0x0000000000007918 */ /* 0x000fe20000000000 */
[----:B------:R2:W3:Y:S01]  /*03e0*/  SHFL.IDX PT, R6, R0, RZ, 0x1f ;  /* 0x00001fff00067589 */ /* 0x0004e200000e0000 */
[----:B------:R-:W-:Y:S01]  /*03f0*/  LEA.HI R3, R3, R8, RZ, 0x7 ;  /* 0x0000000803037211 */ /* 0x000fe200078f38ff */
[----:B0-----:R-:W-:Y:S01]  /*0400*/  ULDC UR4, c[0x0][0x150] ;  /* 0x0000540000047ab9 */ /* 0x001fe20000000800 */
[----:B------:R-:W0:Y:S01]  /*0410*/  S2UR UR9, SR_CTAID.Y ;  /* 0x00000000000979c3 */ /* 0x000e220000002600 */
[----:B------:R-:W-:-:S02]  /*0420*/  ELECT P1, URZ, PT ;  /* 0x00000000003f782f */ /* 0x000fc40003820000 */
[----:B------:R-:W-:Y:S01]  /*0430*/  LOP3.LUT R3, R3, 0xffffff80, RZ, 0xc0, !PT ;  /* 0xffffff8003037812 */ /* 0x000fe200078ec0ff */
[----:B------:R-:W-:Y:S01]  /*0440*/  ULDC UR8, c[0x0][0x144] ;  /* 0x0000510000087ab9 */ /* 0x000fe20000000800 */
[----:B------:R-:W-:Y:S01]  /*0450*/  UMOV UR20, 0x80 ;  /* 0x0000008000147882 */ /* 0x000fe20000000000 */
[----:B------:R-:W-:Y:S01]  /*0460*/  NOP ;  /* 0x0000000000007918 */ /* 0x000fe20000000000 */
[----:B------:R-:W-:Y:S01]  /*0470*/  ULDC UR19, c[0x0][0x148] ;  /* 0x0000520000137ab9 */ /* 0x000fe20000000800 */
[----:B------:R-:W-:Y:S01]  /*0480*/  IMAD.IADD R9, R8, 0x1, -R3 ;  /* 0x0000000108097824 */ /* 0x000fe200078e0a03 */
[----:B------:R0:W0:Y:S01]  /*0490*/  SHFL.IDX PT, R15, R2, RZ, 0x1f ;  /* 0x00001fff020f7589 */ /* 0x00002200000e0000 */
[----:B------:R-:W-:-:S03]  /*04a0*/  ISETP.NE.AND P2, PT, RZ, UR17, PT ;  /* 0x00000011ff007c0c */ /* 0x000fc6000bf45270 */
[----:B------:R-:W-:Y:S02]  /*04b0*/  SHF.R.S32.HI R12, RZ, 0x1f, R9 ;  /* 0x0000001fff0c7819 */ /* 0x000fe40000011409 */
[----:B-----5:R-:W-:Y:S02]  /*04c0*/  I2FP.F32.U32 R7, UR11 ;  /* 0x0000000b00077c45 */ /* 0x020fe40008201000 */
[----:B------:R-:W-:Y:S02]  /*04d0*/  LEA.HI R3, R12, R9, RZ, 0x3 ;  /* 0x000000090c037211 */ /* 0x000fe400078f18ff */
[----:B-1----:R-:W-:Y:S01]  /*04e0*/  ISETP.NE.OR P0, PT, R5, RZ, !P0 ;  /* 0x000000ff0500720c */ /* 0x002fe20004705670 */
[----:B------:R-:W-:Y:S01]  /*04f0*/  FMUL R7, R7, UR4 ;  /* 0x0000000407077c20 */ /* 0x000fe20008400000 */
[--C-:B------:R-:W-:Y:S01]  /*0500*/  SHF.R.S32.HI R5, RZ, 0x3, R3.reuse ;  /* 0x00000003ff057819 */ /* 0x100fe20000011403 */
[----:B------:R-:W-:Y:S01]  /*0510*/  ULDC UR4, c[0x0][0x154] ;  /* 0x0000550000047ab9 */ /* 0x000fe20000000800 */
[----:B--2---:R-:W-:Y:S01]  /*0520*/  SHF.R.S32.HI R0, RZ, 0x1f, R3 ;  /* 0x0000001fff007819 */ /* 0x004fe20000011403 */
[----:B------:R1:W2:Y:S01]  /*0530*/  F2I.U32.TRUNC.NTZ R10, R7 ;  /* 0x00000007000a7305 */ /* 0x0002a2000020f000 */
[----:B------:R-:W-:-:S02]  /*0540*/  SHF.R.S32.HI R3, RZ, 0x1f, R4 ;  /* 0x0000001fff037819 */ /* 0x000fc40000011404 */
[----:B---3--:R-:W-:Y:S02]  /*0550*/  ISETP.NE.OR P1, PT, R6, RZ, !P1 ;  /* 0x000000ff0600720c */ /* 0x008fe40004f25670 */
[----:B------:R-:W-:Y:S02]  /*0560*/  LEA.HI R0, R0, R5, RZ, 0x2 ;  /* 0x0000000500007211 */ /* 0x000fe400078f10ff */
[----:B------:R-:W-:Y:S01]  /*0570*/  LEA.HI R3, R3, R4, RZ, 0x2 ;  /* 0x0000000403037211 */ /* 0x000fe200078f10ff */
[----:B------:R-:W-:Y:S01]  /*0580*/  VOTEU.ALL UP0, P0 ;  /* 0x00000000003f7886 */ /* 0x000fe20000000000 */
[----:B------:R-:W-:Y:S02]  /*0590*/  LOP3.LUT R0, R0, 0xfffffffc, RZ, 0xc0, !PT ;  /* 0xfffffffc00007812 */ /* 0x000fe400078ec0ff */
[----:B------:R-:W-:Y:S02]  /*05a0*/  LOP3.LUT R3, R3, 0x3ffffffc, RZ, 0xc0, !PT ;  /* 0x3ffffffc03037812 */ /* 0x000fe400078ec0ff */
[----:B0-----:R-:W-:Y:S01]  /*05b0*/  I2FP.F32.U32 R6, UR9 ;  /* 0x0000000900067c45 */ /* 0x001fe20008201000 */
[----:B------:R-:W-:Y:S01]  /*05c0*/  IMAD.IADD R0, R5, 0x1, -R0 ;  /* 0x0000000105007824 */ /* 0x000fe200078e0a00 */
[----:B------:R-:W0:Y:S01]  /*05d0*/  @!UP0 S2UR UR13, SR_CgaCtaId ;  /* 0x00000000000d89c3 */ /* 0x000e220000008800 */
[----:B------:R-:W-:Y:S01]  /*05e0*/  IMAD.IADD R3, R4, 0x1, -R3 ;  /* 0x0000000104037824 */ /* 0x000fe200078e0a03 */
[----:B------:R-:W-:Y:S01]  /*05f0*/  VOTEU.ALL UP1, P1 ;  /* 0x00000000003f7886 */ /* 0x000fe20000820000 */
[----:B-1----:R-:W-:Y:S01]  /*0600*/  FMUL R7, R6, UR4 ;  /* 0x0000000406077c20 */ /* 0x002fe20008400000 */
[----:B--2---:R-:W-:Y:S01]  /*0610*/  R2UR UR4, R10 ;  /* 0x000000000a0472ca */ /* 0x004fe200000e0000 */
[----:B------:R-:W-:Y:S01]  /*0620*/  IMAD R0, R3, 0x4, R0 ;  /* 0x0000000403007824 */ /* 0x000fe200078e0200 */
[----:B------:R-:W-:Y:S01]  /*0630*/  @!UP0 UMOV UR12, 0x400 ;  /* 0x00000400000c8882 */ /* 0x000fe20000000000 */
[----:B------:R-:W-:Y:S01]  /*0640*/  @!UP1 UMOV UR15, 0x400 ;  /* 0x00000400000f9882 */ /* 0x000fe20000000000 */
[----:B------:R-:W1:Y:S01]  /*0650*/  @!UP1 S2UR UR16, SR_CgaCtaId ;  /* 0x00000000001099c3 */ /* 0x000e620000008800 */
[----:B------:R-:W2:Y:S01]  /*0660*/  F2I.U32.TRUNC.NTZ R7, R7 ;  /* 0x0000000700077305 */ /* 0x000ea2000020f000 */
[C---:B------:R-:W-:Y:S01]  /*0670*/  IMAD.SHL.U32 R3, R0.reuse, 0x4, RZ ;  /* 0x0000000400037824 */ /* 0x040fe200078e00ff */
[C---:B------:R-:W-:Y:S01]  /*0680*/  LEA.HI R4, R0.reuse, R0, RZ, 0x1 ;  /* 0x0000000000047211 */ /* 0x040fe200078f08ff */
[----:B------:R-:W-:Y:S01]  /*0690*/  VOTEU.ALL UP2, P1 ;  /* 0x00000000003f7886 */ /* 0x000fe20000840000 */
[----:B------:R-:W-:Y:S01]  /*06a0*/  VOTEU.ALL UP3, P1 ;  /* 0x00000000003f7886 */ /* 0x000fe20000860000 */
[----:B------:R-:W-:Y:S01]  /*06b0*/  VOTEU.ALL UP4, P1 ;  /* 0x00000000003f7886 */ /* 0x000fe20000880000 */
[----:B------:R-:W-:Y:S01]  /*06c0*/  LOP3.LUT R6, R0, 0xc, R3, 0x78, !PT ;  /* 0x0000000c00067812 */ /* 0x000fe200078e7803 */
[----:B------:R-:W-:Y:S01]  /*06d0*/  VOTEU.ALL UP5, P1 ;  /* 0x00000000003f7886 */ /* 0x000fe200008a0000 */
[----:B------:R-:W-:Y:S01]  /*06e0*/  LOP3.LUT R5, R4, 0xfffffffe, RZ, 0xc0, !PT ;  /* 0xfffffffe04057812 */ /* 0x000fe200078ec0ff */
[----:B------:R-:W-:Y:S01]  /*06f0*/  UIADD3 UR4, -UR4, URZ, URZ ;  /* 0x0000003f04047290 */ /* 0x000fe2000fffe13f */
[----:B------:R-:W3:Y:S03]  /*0700*/  LDC R3, c[0x0][0x140] ;  /* 0x00005000ff037b82 */ /* 0x000ee60000000800 */
[----:B------:R-:W-:Y:S01]  /*0710*/  UIMAD UR8, UR8, UR4, UR11 ;  /* 0x00000004080872a4 */ /* 0x000fe2000f8e020b */
[----:B------:R-:W-:Y:S01]  /*0720*/  IMAD.IADD R5, R0, 0x1, -R5 ;  /* 0x0000000100057824 */ /* 0x000fe200078e0a05 */
[----:B--2---:R-:W-:Y:S01]  /*0730*/  R2UR UR10, R7 ;  /* 0x00000000070a72ca */ /* 0x004fe200000e0000 */
[----:B------:R-:W-:Y:S01]  /*0740*/  UMOV UR4, 0x20 ;  /* 0x0000002000047882 */ /* 0x000fe20000000000 */
[----:B0-----:R-:W-:Y:S01]  /*0750*/  @!UP0 ULEA UR14, UR13, UR12, 0x18 ;  /* 0x0000000c0d0e8291 */ /* 0x001fe2000f8ec03f */
[----:B------:R-:W-:Y:S01]  /*0760*/  IMAD.MOV.U32 R7, RZ, RZ, 0x1 ;  /* 0x00000001ff077424 */ /* 0x000fe200078e00ff */
[----:B------:R-:W-:Y:S01]  /*0770*/  ISETP.NE.AND P3, PT, R5, UR8, PT ;  /* 0x0000000805007c0c */ /* 0x000fe2000bf65270 */
[----:B------:R-:W-:-:S04]  /*0780*/  @!UP0 UIADD3 UR4, -UR4, 0x100000, URZ ;  /* 0x0010000004048890 */ /* 0x000fc8000fffe13f */
[----:B------:R-:W-:Y:S02]  /*0790*/  @!UP0 USHF.L.U32 UR5, UR4, 0xb, URZ ;  /* 0x0000000b04058899 */ /* 0x000fe4000800063f */
[----:B------:R-:W-:Y:S02]  /*07a0*/  @!UP0 USHF.L.U32 UR4, UR4, 0x1, URZ ;  /* 0x0000000104048899 */ /* 0x000fe4000800063f */
[----:B------:R-:W-:-:S04]  /*07b0*/  @!UP1 UIADD3 UR12, -UR20, 0x100000, URZ ;  /* 0x00100000140c9890 */ /* 0x000fc8000fffe13f */
[----:B------:R-:W-:Y:S02]  /*07c0*/  @!UP1 USHF.L.U32 UR13, UR12, 0xb, URZ ;  /* 0x0000000b0c0d9899 */ /* 0x000fe4000800063f */
[----:B------:R-:W-:Y:S02]  /*07d0*/  @!UP1 USHF.L.U32 UR12, UR12, 0x1, URZ ;  /* 0x000000010c0c9899 */ /* 0x000fe4000800063f */
[----:B-1----:R-:W-:Y:S01]  /*07e0*/  @!UP1 ULEA UR15, UR16, UR15, 0x18 ;  /* 0x0000000f100f9291 */ /* 0x002fe2000f8ec03f */
[----:B------:R-:W-:Y:S01]  /*07f0*/  VOTEU.ALL UP0, P0 ;  /* 0x00000000003f7886 */ /* 0x000fe20000000000 */
[----:B------:R-:W-:Y:S01]  /*0800*/  VOTEU.ALL UP1, P0 ;  /* 0x00000000003f7886 */ /* 0x000fe20000020000 */
[----:B------:R-:W-:Y:S01]  /*0810*/  UIADD3 UR10, -UR10, URZ, URZ ;  /* 0x0000003f0a0a7290 */ /* 0x000fe2000fffe13f */
[----:B------:R-:W-:Y:S01]  /*0820*/  LOP3.LUT P0, RZ, R9, 0x7, RZ, 0xc0, !PT ;  /* 0x0000000709ff7812 */ /* 0x000fe2000780c0ff */
[----:B------:R-:W0:Y:S02]  /*0830*/  FENCE.VIEW.ASYNC.S ;  /* 0x00000000000073c6 */ /* 0x000e240000000000 */
[----:B0-----:R-:W0:Y:S01]  /*0840*/  @!UP0 SYNCS.EXCH.64 URZ, [UR14+0x70], UR4 ;  /* 0x000070040e3f85b2 */ /* 0x001e220008000100 */
[----:B------:R-:W-:-:S02]  /*0850*/  @P3 LEA.HI R0, R6, R6, RZ, 0x1 ;  /* 0x0000000606003211 */ /* 0x000fc400078f08ff */
[----:B---3--:R-:W-:Y:S02]  /*0860*/  ISETP.EQ.U32.AND P1, PT, R3, 0x1, PT ;  /* 0x000000010300780c */ /* 0x008fe40003f22070 */
[----:B------:R-:W-:Y:S02]  /*0870*/  @P3 SHF.R.S32.HI R0, RZ, 0x1, R0 ;  /* 0x00000001ff003819 */ /* 0x000fe40000011400 */
[----:B------:R-:W-:Y:S01]  /*0880*/  ISETP.LT.U32.AND P0, PT, R6, 0x4, !P0 ;  /* 0x000000040600780c */ /* 0x000fe20004701070 */
[----:B------:R1:W2:Y:S01]  /*0890*/  @!UP1 SYNCS.EXCH.64 URZ, [UR14+0x78], UR4 ;  /* 0x000078040e3f95b2 */ /* 0x0002a20008000100 */
[----:B------:R-:W-:Y:S01]  /*08a0*/  NOP ;  /* 0x0000000000007918 */ /* 0x000fe20000000000 */
[----:B-1----:R-:W-:Y:S01]  /*08b0*/  UIMAD UR4, UR19, UR10, UR9 ;  /* 0x0000000a130472a4 */ /* 0x002fe2000f8e0209 */
[----:B------:R1:W3:Y:S05]  /*08c0*/  @!UP2 SYNCS.EXCH.64 URZ, [UR15+0x50], UR12 ;  /* 0x0000500c0f3fa5b2 */ /* 0x0002ea0008000100 */
[----:B------:R-:W-:-:S02]  /*08d0*/  @P3 ISETP.NE.AND P4, PT, R0, UR4, PT ;  /* 0x0000000400003c0c */ /* 0x000fc4000bf85270 */
[----:B------:R-:W-:Y:S02]  /*08e0*/  SEL R0, RZ, 0x1, !P0 ;  /* 0x00000001ff007807 */ /* 0x000fe40004000000 */
[----:B------:R-:W-:-:S04]  /*08f0*/  @P3 SEL R7, RZ, 0x1, P4 ;  /* 0x00000001ff073807 */ /* 0x000fc80002000000 */
[----:B------:R-:W-:Y:S01]  /*0900*/  LOP3.LUT R7, R7, R0, RZ, 0xc0, !PT ;  /* 0x0000000007077212 */ /* 0x000fe200078ec0ff */
[----:B------:R1:W0:Y:S01]  /*0910*/  @!UP3 SYNCS.EXCH.64 URZ, [UR15+0x58], UR12 ;  /* 0x0000580c0f3fb5b2 */ /* 0x0002220008000100 */
[----:B------:R1:W0:Y:S01]  /*0920*/  @!UP4 SYNCS.EXCH.64 URZ, [UR15+0x60], UR12 ;  /* 0x0000600c0f3fc5b2 */ /* 0x0002220008000100 */
[----:B------:R1:W0:Y:S01]  /*0930*/  @!UP5 SYNCS.EXCH.64 URZ, [UR15+0x68], UR12 ;  /* 0x0000680c0f3fd5b2 */ /* 0x0002220008000100 */
[----:B------:R-:W-:Y:S01]  /*0940*/  NOP ;  /* 0x0000000000007918 */ /* 0x000fe20000000000 */
[----:B-1----:R-:W-:Y:S05]  /*0950*/  @!P1 BRA `(.L_x_3) ;  /* 0x0000000000089947 */ /* 0x002fea0003800000 */
[----:B0-234-:R-:W-:Y:S01]  /*0960*/  UCGABAR_ARV ;  /* 0x00000000000079c7 */ /* 0x01dfe20008000000 */
[----:B------:R-:W-:Y:S05]  /*0970*/  BRA `(.L_x_4) ;  /* 0x0000000000047947 */ /* 0x000fea0003800000 */
.L_x_3:
[----:B0-234-:R-:W-:Y:S01]  /*0980*/  NOP ;  /* 0x0000000000007918 */ /* 0x01dfe20000000000 */
.L_x_4:
[----:B------:R-:W-:Y:S01]  /*0990*/  ULDC.64 UR4, c[0x0][0x598] ;  /* 0x0001660000047ab9 */ /* 0x000fe20000000a00 */
[----:B------:R-:W-:Y:S01]  /*09a0*/  ULDC.64 UR20, c[0x0][0x208] ;  /* 0x0000820000147ab9 */ /* 0x000fe20000000a00 */
[----:B------:R-:W-:-:S04]  /*09b0*/  ISETP.NE.U32.AND P0, PT, RZ, UR4, PT ;  /* 0x00000004ff007c0c */ /* 0x000fc8000bf05070 */
[----:B------:R-:W-:-:S13]  /*09c0*/  ISETP.NE.AND.EX P0, PT, RZ, UR5, PT, P0 ;  /* 0x00000005ff007c0c */ /* 0x000fda000bf05300 */
[----:B------:R-:W-:Y:S05]  /*09d0*/  @!P0 BRA `(.L_x_5) ;  /* 0x00000000001c8947 */ /* 0x000fea0003800000 */
[----:B------:R-:W0:Y:S02]  /*09e0*/  LDC.64 R2, c[0x0][0x598] ;  /* 0x00016600ff027b82 */ /* 0x000e240000000a00 */
[----:B0-----:R-:W2:Y:S02]  /*09f0*/  LDG.E.64 R2, desc[UR20][R2.64] ;  /* 0x0000001402027981 */ /* 0x001ea4000c1e1b00 */
[----:B--2---:R-:W-:-:S04]  /*0a00*/  ISETP.NE.U32.AND P0, PT, R2, RZ, PT ;  /* 0x000000ff0200720c */ /* 0x004fc80003f05070 */
[----:B------:R-:W-:-:S13]  /*0a10*/  ISETP.NE.AND.EX P0, PT, R3, RZ, PT, P0 ;  /* 0x000000ff0300720c */ /* 0x000fda0003f05300 */
[----:B------:R-:W-:Y:S05]  /*0a20*/  @!P0 BRA `(.L_x_5) ;  /* 0x0000000000088947 */ /* 0x000fea0003800000 */
[----:B------:R0:W5:Y:S01]  /*0a30*/  LD.E R10, desc[UR20][R2.64] ;  /* 0x00000014020a7980 */ /* 0x000162000c101900 */
[----:B------:R-:W-:Y:S05]  /*0a40*/  BRA `(.L_x_6) ;  /* 0x0000000000207947 */ /* 0x000fea0003800000 */
.L_x_5:
[----:B------:R-:W-:Y:S02]  /*0a50*/  ULDC.64 UR4, c[0x0][0x588] ;  /* 0x0001620000047ab9 */ /* 0x000fe40000000a00 */
[----:B------:R-:W-:-:S04]  /*0a60*/  ISETP.NE.U32.AND P0, PT, RZ, UR4, PT ;  /* 0x00000004ff007c0c */ /* 0x000fc8000bf05070 */
[----:B------:R-:W-:-:S13]  /*0a70*/  ISETP.NE.AND.EX P0, PT, RZ, UR5, PT, P0 ;  /* 0x00000005ff007c0c */ /* 0x000fda000bf05300 */
[----:B------:R-:W-:Y:S05]  /*0a80*/  @!P0 BRA `(.L_x_7) ;  /* 0x00000000000c8947 */ /* 0x000fea0003800000 */
[----:B------:R-:W0:Y:S02]  /*0a90*/  LDC.64 R10, c[0x0][0x588] ;  /* 0x00016200ff0a7b82 */ /* 0x000e240000000a00 */
[----:B0-----:R1:W5:Y:S01]  /*0aa0*/  LDG.E R10, desc[UR20][R10.64] ;  /* 0x000000140a0a7981 */ /* 0x001362000c1e1900 */
[----:B------:R-:W-:Y:S05]  /*0ab0*/  BRA `(.L_x_6) ;  /* 0x0000000000047947 */ /* 0x000fea0003800000 */
.L_x_7:
[----:B------:R-:W2:Y:S02]  /*0ac0*/  LDC R10, c[0x0][0x580] ;  /* 0x00016000ff0a7b82 */ /* 0x000ea40000000800 */
.L_x_6:
[----:B------:R-:W-:Y:S02]  /*0ad0*/  ULDC.64 UR4, c[0x0][0x5a0] ;  /* 0x0001680000047ab9 */ /* 0x000fe40000000a00 */
[----:B------:R-:W-:-:S04]  /*0ae0*/  ISETP.NE.U32.AND P0, PT, RZ, UR4, PT ;  /* 0x00000004ff007c0c */ /* 0x000fc8000bf05070 */
[----:B------:R-:W-:-:S13]  /*0af0*/  ISETP.NE.AND.EX P0, PT, RZ, UR5, PT, P0 ;  /* 0x00000005ff007c0c */ /* 0x000fda000bf05300 */
[----:B------:R-:W-:Y:S05]  /*0b00*/  @!P0 BRA `(.L_x_8) ;  /* 0x00000000001c8947 */ /* 0x000fea0003800000 */
[----:B0-----:R-:W0:Y:S02]  /*0b10*/  LDC.64 R2, c[0x0][0x5a0] ;  /* 0x00016800ff027b82 */ /* 0x001e240000000a00 */
[----:B0-----:R-:W3:Y:S02]  /*0b20*/  LDG.E.64 R2, desc[UR20][R2.64] ;  /* 0x0000001402027981 */ /* 0x001ee4000c1e1b00 */
[----:B---3--:R-:W-:-:S04]  /*0b30*/  ISETP.NE.U32.AND P0, PT, R2, RZ, PT ;  /* 0x000000ff0200720c */ /* 0x008fc80003f05070 */
[----:B------:R-:W-:-:S13]  /*0b40*/  ISETP.NE.AND.EX P0, PT, R3, RZ, PT, P0 ;  /* 0x000000ff0300720c */ /* 0x000fda0003f05300 */
[----:B------:R-:W-:Y:S05]  /*0b50*/  @!P0 BRA `(.L_x_8) ;  /* 0x0000000000088947 */ /* 0x000fea0003800000 */
[----:B-1----:R0:W5:Y:S01]  /*0b60*/  LD.E R11, desc[UR20][R2.64] ;  /* 0x00000014020b7980 */ /* 0x002162000c101900 */
[----:B------:R-:W-:Y:S05]  /*0b70*/  BRA `(.L_x_9) ;  /* 0x0000000000207947 */ /* 0x000fea0003800000 */
.L_x_8:
[----:B------:R-:W-:Y:S02]  /*0b80*/  ULDC.64 UR4, c[0x0][0x590] ;  /* 0x0001640000047ab9 */ /* 0x000fe40000000a00 */
[----:B------:R-:W-:-:S04]  /*0b90*/  ISETP.NE.U32.AND P0, PT, RZ, UR4, PT ;  /* 0x00000004ff007c0c */ /* 0x000fc8000bf05070 */
[----:B------:R-:W-:-:S13]  /*0ba0*/  ISETP.NE.AND.EX P0, PT, RZ, UR5, PT, P0 ;  /* 0x00000005ff007c0c */ /* 0x000fda000bf05300 */
[----:B------:R-:W-:Y:S05]  /*0bb0*/  @!P0 BRA `(.L_x_10) ;  /* 0x00000000000c8947 */ /* 0x000fea0003800000 */
[----:B0-----:R-:W1:Y:S02]  /*0bc0*/  LDC.64 R2, c[0x0][0x590] ;  /* 0x00016400ff027b82 */ /* 0x001e640000000a00 */
[----:B-1----:R1:W5:Y:S01]  /*0bd0*/  LDG.E R11, desc[UR20][R2.64] ;  /* 0x00000014020b7981 */ /* 0x002362000c1e1900 */
[----:B------:R-:W-:Y:S05]  /*0be0*/  BRA `(.L_x_9) ;  /* 0x0000000000047947 */ /* 0x000fea0003800000 */
.L_x_10:
[----:B-1----:R-:W3:Y:S02]  /*0bf0*/  LDC R11, c[0x0][0x584] ;  /* 0x00016100ff0b7b82 */ /* 0x002ee40000000800 */
.L_x_9:
[----:B------:R-:W-:Y:S01]  /*0c00*/  ULDC UR4, c[0x0][0x65c] ;  /* 0x0001970000047ab9 */ /* 0x000fe20000000800 */
[----:B01----:R-:W0:Y:S01]  /*0c10*/  LDC.64 R2, c[0x0][0x650] ;  /* 0x00019400ff027b82 */ /* 0x003e220000000a00 */
[----:B------:R-:W-:Y:S01]  /*0c20*/  UISETP.NE.AND UP2, UPT, UR4, 0x1, UPT ;  /* 0x000000010400788c */ /* 0x000fe2000bf45270 */
[----:B------:R-:W-:Y:S01]  /*0c30*/  PRMT R13, RZ, 0x7610, R13 ;  /* 0x00007610ff0d7816 */ /* 0x000fe2000000000d */
[----:B------:R-:W-:Y:S01]  /*0c40*/  UISETP.NE.AND UP0, UPT, UR17, 0x2, UPT ;  /* 0x000000021100788c */ /* 0x000fe2000bf05270 */
[----:B------:R-:W-:Y:S02]  /*0c50*/  IMAD.MOV.U32 R5, RZ, RZ, -0x1 ;  /* 0xffffffffff057424 */ /* 0x000fe400078e00ff */
[----:B------:R-:W-:-:S06]  /*0c60*/  IMAD.MOV.U32 R4, RZ, RZ, -0x1 ;  /* 0xffffffffff047424 */ /* 0x000fcc00078e00ff */
[----:B------:R-:W-:Y:S01]  /*0c70*/  @UP2 ULDC UR14, c[0x0][0x10] ;  /* 0x00000400000e2ab9 */ /* 0x000fe20000000800 */
[----:B------:R-:W-:Y:S01]  /*0c80*/  @UP2 UMOV UR4, UR9 ;  /* 0x0000000900042c82 */ /* 0x000fe20008000000 */
[----:B------:R-:W-:Y:S01]  /*0c90*/  @UP2 UMOV UR5, URZ ;  /* 0x0000003f00052c82 */ /* 0x000fe20008000000 */
[----:B------:R-:W-:Y:S01]  /*0ca0*/  @!UP2 ULDC UR16, c[0x0][0xc] ;  /* 0x000003000010aab9 */ /* 0x000fe20000000800 */
[----:B------:R-:W-:Y:S01]  /*0cb0*/  @UP2 UIMAD.WIDE.U32 UR14, UR11, UR14, UR4 ;  /* 0x0000000e0b0e22a5 */ /* 0x000fe2000f8e0004 */
[----:B------:R-:W-:Y:S02]  /*0cc0*/  ULDC UR12, c[0x0][0xc] ;  /* 0x00000300000c7ab9 */ /* 0x000fe40000000800 */
[----:B------:R-:W-:Y:S01]  /*0cd0*/  @UP2 UMOV UR4, URZ ;  /* 0x0000003f00042c82 */ /* 0x000fe20008000000 */
[----:B------:R-:W-:Y:S01]  /*0ce0*/  UMOV UR5, URZ ;  /* 0x0000003f00057c82 */ /* 0x000fe20008000000 */
[----:B------:R-:W-:Y:S01]  /*0cf0*/  @UP2 UIADD3 UR15, UR15, UR4, URZ ;  /* 0x000000040f0f2290 */ /* 0x000fe2000fffe03f */
[----:B------:R-:W-:-:S02]  /*0d00*/  ULDC UR13, c[0x0][0x10] ;  /* 0x00000400000d7ab9 */ /* 0x000fc40000000800 */
[----:B------:R-:W-:Y:S01]  /*0d10*/  UMOV UR4, UR11 ;  /* 0x0000000b00047c82 */ /* 0x000fe20008000000 */
[----:B------:R-:W-:Y:S02]  /*0d20*/  UIMAD.WIDE.U32 UR12, UR12, UR13, URZ ;  /* 0x0000000d0c0c72a5 */ /* 0x000fe4000f8e003f */
[----:B------:R-:W-:Y:S01]  /*0d30*/  @!UP2 UIMAD.WIDE.U32 UR4, UR9, UR16, UR4 ;  /* 0x000000100904a2a5 */ /* 0x000fe2000f8e0004 */
[----:B------:R-:W-:Y:S02]  /*0d40*/  ULDC UR11, c[0x0][0x14] ;  /* 0x00000500000b7ab9 */ /* 0x000fe40000000800 */
[----:B------:R-:W-:Y:S02]  /*0d50*/  UIMAD.WIDE.U32 UR22, UR12, UR11, URZ ;  /* 0x0000000b0c1672a5 */ /* 0x000fe4000f8e003f */
[----:B------:R-:W-:Y:S02]  /*0d60*/  UIMAD UR13, UR13, UR11, URZ ;  /* 0x0000000b0d0d72a4 */ /* 0x000fe4000f8e023f */
[----:B------:R-:W-:Y:S01]  /*0d70*/  @!UP2 UMOV UR14, UR4 ;  /* 0x00000004000eac82 */ /* 0x000fe20008000000 */
[----:B------:R-:W-:Y:S01]  /*0d80*/  @!UP2 UMOV UR15, UR5 ;  /* 0x00000005000fac82 */ /* 0x000fe20008000000 */
[----:B------:R-:W-:-:S02]  /*0d90*/  UIADD3 UR13, UR23, UR13, URZ ;  /* 0x0000000d170d7290 */ /* 0x000fc4000fffe03f */
[----:B------:R-:W-:-:S04]  /*0da0*/  UIADD3 UR4, UP1, UR14, UR22, URZ ;  /* 0x000000160e047290 */ /* 0x000fc8000ff3e03f */
[----:B------:R-:W-:Y:S02]  /*0db0*/  UIADD3.X UR5, UR15, UR13, URZ, UP1, !UPT ;  /* 0x0000000d0f057290 */ /* 0x000fe40008ffe43f */
[----:B------:R-:W-:Y:S02]  /*0dc0*/  USEL UR4, UR4, UR14, !UP0 ;  /* 0x0000000e04047287 */ /* 0x000fe4000c000000 */
[----:B------:R-:W-:-:S04]  /*0dd0*/  USEL UR5, UR5, UR15, !UP0 ;  /* 0x0000000f05057287 */ /* 0x000fc8000c000000 */
[----:B0-----:R-:W-:Y:S01]  /*0de0*/  ISETP.LE.U32.AND P0, PT, R2, UR4, PT ;  /* 0x0000000402007c0c */ /* 0x001fe2000bf03070 */
[----:B------:R-:W-:Y:S02]  /*0df0*/  IMAD.U32 R2, RZ, RZ, UR4 ;  /* 0x00000004ff027e24 */ /* 0x000fe4000f8e00ff */
[----:B------:R-:W-:-:S05]  /*0e00*/  IMAD.U32 R0, RZ, RZ, UR5 ;  /* 0x00000005ff007e24 */ /* 0x000fca000f8e00ff */
[----:B------:R-:W-:Y:S01]  /*0e10*/  ISETP.GE.U32.AND.EX P0, PT, R0, R3, PT, P0 ;  /* 0x000000030000720c */ /* 0x000fe20003f06100 */
[----:B------:R-:W-:Y:S02]  /*0e20*/  IMAD.U32 R3, RZ, RZ, UR5 ;  /* 0x00000005ff037e24 */ /* 0x000fe4000f8e00ff */
[----:B------:R-:W-:-:S10]  /*0e30*/  IMAD.MOV.U32 R0, RZ, RZ, -0x1 ;  /* 0xffffffffff007424 */ /* 0x000fd400078e00ff */
[----:B------:R-:W-:Y:S05]  /*0e40*/  @P0 BRA `(.L_x_11) ;  /* 0x0000000400480947 */ /* 0x000fea0003800000 */
[----:B------:R-:W-:Y:S01]  /*0e50*/  ULDC.64 UR24, c[0x0][0x628] ;  /* 0x00018a0000187ab9 */ /* 0x000fe20000000a00 */
[C---:B------:R-:W-:Y:S01]  /*0e60*/  R2UR UR27, R2.reuse ;  /* 0x00000000021b72ca */ /* 0x040fe200000e0000 */
[----:B------:R-:W-:Y:S01]  /*0e70*/  ULDC UR26, c[0x0][0x630] ;  /* 0x00018c00001a7ab9 */ /* 0x000fe20000000800 */
[----:B------:R-:W-:Y:S02]  /*0e80*/  ISETP.NE.U32.AND P0, PT, RZ, UR24, PT ;  /* 0x00000018ff007c0c */ /* 0x000fe4000bf05070 */
[----:B------:R-:W-:Y:S02]  /*0e90*/  R2UR UR4, R2 ;  /* 0x00000000020472ca */ /* 0x000fe400000e0000 */
[----:B------:R-:W-:Y:S02]  /*0ea0*/  ISETP.NE.AND.EX P0, PT, RZ, UR25, PT, P0 ;  /* 0x00000019ff007c0c */ /* 0x000fe4000bf05300 */
[----:B------:R-:W-:-:S11]  /*0eb0*/  R2UR UR5, R3 ;  /* 0x00000000030572ca */ /* 0x000fd600000e0000 */
[----:B------:R-:W-:Y:S05]  /*0ec0*/  @!P0 BRA `(.L_x_12) ;  /* 0x0000000000308947 */ /* 0x000fea0003800000 */
[----:B------:R-:W-:Y:S01]  /*0ed0*/  R2UR UR4, R2 ;  /* 0x00000000020472ca */ /* 0x000fe200000e0000 */
[----:B------:R-:W-:Y:S01]  /*0ee0*/  ULDC UR11, c[0x0][0x634] ;  /* 0x00018d00000b7ab9 */ /* 0x000fe20000000800 */
[----:B------:R-:W-:-:S11]  /*0ef0*/  R2UR UR12, R3 ;  /* 0x00000000030c72ca */ /* 0x000fd600000e0000 */
[----:B------:R-:W-:-:S04]  /*0f00*/  UIADD3 UR11, UP1, UR4, UR11, URZ ;  /* 0x0000000b040b7290 */ /* 0x000fc8000ff3e03f */
[----:B------:R-:W-:-:S04]  /*0f10*/  UIADD3.X UR12, URZ, UR12, URZ, UP1, !UPT ;  /* 0x0000000c3f0c7290 */ /* 0x000fc80008ffe43f */
[----:B------:R-:W-:-:S04]  /*0f20*/  UIMAD.WIDE.U32 UR4, UR12, UR24, URZ ;  /* 0x000000180c0472a5 */ /* 0x000fc8000f8e003f */
[----:B------:R-:W-:Y:S02]  /*0f30*/  UIMAD.WIDE.U32 UR14, UP1, UR11, UR25, UR4 ;  /* 0x000000190b0e72a5 */ /* 0x000fe4000f820004 */
[----:B------:R-:W-:Y:S02]  /*0f40*/  UIMAD.WIDE.U32 UR4, UR11, UR24, URZ ;  /* 0x000000180b0472a5 */ /* 0x000fe4000f8e003f */
[----:B------:R-:W-:Y:S02]  /*0f50*/  UIADD3.X UR17, URZ, URZ, URZ, UP1, !UPT ;  /* 0x0000003f3f117290 */ /* 0x000fe40008ffe43f */
[----:B------:R-:W-:Y:S01]  /*0f60*/  UIADD3 URZ, UP1, UR5, UR14, URZ ;  /* 0x0000000e053f7290 */ /* 0x000fe2000ff3e03f */
[----:B------:R-:W-:-:S03]  /*0f70*/  UMOV UR16, UR15 ;  /* 0x0000000f00107c82 */ /* 0x000fc60008000000 */
[----:B------:R-:W-:-:S12]  /*0f80*/  UIMAD.WIDE.U32.X UR4, UR12, UR25, UR16, UP1 ;  /* 0x000000190c0472a5 */ /* 0x000fd800088e0410 */
.L_x_12:
[----:B------:R-:W-:Y:S01]  /*0f90*/  USHF.R.U64 UR4, UR4, UR26, UR5 ;  /* 0x0000001a04047299 */ /* 0x000fe20008001205 */
[----:B------:R-:W-:Y:S01]  /*0fa0*/  R2UR UR15, R3 ;  /* 0x00000000030f72ca */ /* 0x000fe200000e0000 */
[----:B------:R-:W-:Y:S02]  /*0fb0*/  USHF.R.U32.HI UR5, URZ, UR26, UR5 ;  /* 0x0000001a3f057299 */ /* 0x000fe40008011605 */
[----:B------:R-:W-:Y:S01]  /*0fc0*/  UIADD3 UR12, UP1, URZ, -UR4, URZ ;  /* 0x800000043f0c7290 */ /* 0x000fe2000ff3e03f */
[----:B------:R-:W-:Y:S01]  /*0fd0*/  ULDC.64 UR16, c[0x0][0x620] ;  /* 0x0001880000107ab9 */ /* 0x000fe20000000a00 */
[----:B------:R-:W-:Y:S02]  /*0fe0*/  UMOV UR14, UR27 ;  /* 0x0000001b000e7c82 */ /* 0x000fe40008000000 */
[----:B------:R-:W-:Y:S01]  /*0ff0*/  UIADD3.X UR5, URZ, ~UR5, URZ, UP1, !UPT ;  /* 0x800000053f057290 */ /* 0x000fe20008ffe43f */
[----:B------:R-:W-:Y:S01]  /*1000*/  ULDC UR11, c[0x0][0x618] ;  /* 0x00018600000b7ab9 */ /* 0x000fe20000000800 */
[----:B------:R-:W-:-:S02]  /*1010*/  @UP2 UIMAD UR8, UR19, UR10, UR9 ;  /* 0x0000000a130822a4 */ /* 0x000fc4000f8e0209 */
[----:B------:R-:W-:Y:S02]  /*1020*/  UIMAD UR5, UR5, UR16, URZ ;  /* 0x00000010050572a4 */ /* 0x000fe4000f8e023f */
[----:B------:R-:W-:Y:S02]  /*1030*/  UIMAD.WIDE.U32 UR14, UR12, UR16, UR14 ;  /* 0x000000100c0e72a5 */ /* 0x000fe4000f8e000e */
[----:B------:R-:W-:Y:S01]  /*1040*/  UIMAD UR12, UR12, UR17, UR5 ;  /* 0x000000110c0c72a4 */ /* 0x000fe2000f8e0205 */
[----:B------:R-:W-:Y:S01]  /*1050*/  ULDC UR16, c[0x0][0x608] ;  /* 0x0001820000107ab9 */ /* 0x000fe20000000800 */
[----:B------:R-:W-:Y:S02]  /*1060*/  ULDC UR28, c[0x0][0x658] ;  /* 0x00019600001c7ab9 */ /* 0x000fe40000000800 */
[----:B------:R-:W-:Y:S01]  /*1070*/  UIADD3 UR12, UR15, UR12, URZ ;  /* 0x0000000c0f0c7290 */ /* 0x000fe2000fffe03f */
[----:B------:R-:W-:Y:S01]  /*1080*/  UMOV UR9, 0xffffffff ;  /* 0xffffffff00097882 */ /* 0x000fe20000000000 */
[----:B------:R-:W-:-:S02]  /*1090*/  ULDC UR5, c[0x0][0x600] ;  /* 0x0001800000057ab9 */ /* 0x000fc40000000800 */
[----:B------:R-:W-:Y:S02]  /*10a0*/  USHF.R.U64 UR27, UR14, UR11, UR12 ;  /* 0x0000000b0e1b7299 */ /* 0x000fe4000800120c */
[----:B------:R-:W-:Y:S02]  /*10b0*/  USHF.R.U32.HI UR12, URZ, UR11, UR12 ;  /* 0x0000000b3f0c7299 */ /* 0x000fe4000801160c */
[----:B------:R-:W-:Y:S01]  /*10c0*/  USHF.L.U32 UR9, UR9, UR28, URZ ;  /* 0x0000001c09097299 */ /* 0x000fe2000800063f */
[----:B------:R-:W-:Y:S01]  /*10d0*/  ULDC.64 UR10, c[0x0][0x640] ;  /* 0x00019000000a7ab9 */ /* 0x000fe20000000a00 */
[----:B------:R-:W-:Y:S01]  /*10e0*/  USHF.R.U64 UR32, UR27, UR16, UR12 ;  /* 0x000000101b207299 */ /* 0x000fe2000800120c */
[----:B------:R-:W-:Y:S01]  /*10f0*/  ISETP.NE.U32.AND P0, PT, RZ, UR10, PT ;  /* 0x0000000aff007c0c */ /* 0x000fe2000bf05070 */
[----:B------:R-:W-:Y:S02]  /*1100*/  USHF.R.U32.HI UR12, URZ, UR16, UR12 ;  /* 0x000000103f0c7299 */ /* 0x000fe4000801160c */
[----:B------:R-:W-:Y:S01]  /*1110*/  UIADD3 UR26, UR5, -0x1, URZ ;  /* 0xffffffff051a7890 */ /* 0x000fe2000fffe03f */
[----:B------:R-:W-:Y:S01]  /*1120*/  ISETP.NE.AND.EX P0, PT, RZ, UR11, PT, P0 ;  /* 0x0000000bff007c0c */ /* 0x000fe2000bf05300 */
[----:B------:R-:W-:-:S02]  /*1130*/  USHF.R.U64 UR33, UR32, UR28, UR12 ;  /* 0x0000001c20217299 */ /* 0x000fc4000800120c */
[----:B------:R-:W-:Y:S02]  /*1140*/  USHF.R.U32.HI UR14, URZ, UR28, UR12 ;  /* 0x0000001c3f0e7299 */ /* 0x000fe4000801160c */
[----:B------:R-:W-:Y:S01]  /*1150*/  ULOP3.LUT UR12, URZ, UR9, URZ, 0x33, !UPT ;  /* 0x000000093f0c7292 */ /* 0x000fe2000f8e333f */
[----:B------:R-:W-:Y:S01]  /*1160*/  ULDC UR29, c[0x0][0x648] ;  /* 0x00019200001d7ab9 */ /* 0x000fe20000000800 */
[----:B------:R-:W-:Y:S01]  /*1170*/  ULDC UR30, c[0x0][0x638] ;  /* 0x00018e00001e7ab9 */ /* 0x000fe20000000800 */
[----:B------:R-:W-:Y:S01]  /*1180*/  UMOV UR31, 0x1 ;  /* 0x00000001001f7882 */ /* 0x000fe20000000000 */
[----:B------:R-:W-:-:S04]  /*1190*/  UMOV UR9, UR33 ;  /* 0x0000002100097c82 */ /* 0x000fc80008000000 */
[----:B------:R-:W-:Y:S05]  /*11a0*/  @!P0 BRA `(.L_x_13) ;  /* 0x0000000000308947 */ /* 0x000fea0003800000 */
[----:B------:R-:W-:Y:S02]  /*11b0*/  ULDC UR9, c[0x0][0x64c] ;  /* 0x0001930000097ab9 */ /* 0x000fe40000000800 */
        /* <DEDUP_REMOVED lines=8> */
[----:B------:R-:W-:-:S07]  /*1240*/  UIMAD.WIDE.U32.X UR10, UR19, UR11, UR24, UP1 ;  /* 0x0000000b130a72a5 */ /* 0x000fce00088e0418 */
[----:B------:R-:W-:Y:S01]  /*1250*/  UMOV UR9, UR10 ;  /* 0x0000000a00097c82 */ /* 0x000fe20008000000 */
[----:B------:R-:W-:-:S05]  /*1260*/  UMOV UR14, UR11 ;  /* 0x0000000b000e7c82 */ /* 0x000fca0008000000 */
.L_x_13:
[----:B------:R-:W-:Y:S01]  /*1270*/  USHF.R.U64 UR10, UR9, UR29, UR14 ;  /* 0x0000001d090a7299 */ /* 0x000fe2000800120e */
[----:B------:R-:W-:Y:S01]  /*1280*/  IMAD.MOV.U32 R13, RZ, RZ, 0x1 ;  /* 0x00000001ff0d7424 */ /* 0x000fe200078e00ff */
[----:B------:R-:W-:Y:S01]  /*1290*/  USHF.L.U32 UR9, UR31, UR28, URZ ;  /* 0x0000001c1f097299 */ /* 0x000fe2000800063f */
[----:B------:R-:W-:Y:S01]  /*12a0*/  IMAD.U32 R0, RZ, RZ, UR4 ;  /* 0x00000004ff007e24 */ /* 0x000fe2000f8e00ff */
[----:B------:R-:W-:Y:S02]  /*12b0*/  ULOP3.LUT UR12, UR32, UR12, URZ, 0xc0, !UPT ;  /* 0x0000000c200c7292 */ /* 0x000fe4000f8ec03f */
[----:B------:R-:W-:Y:S02]  /*12c0*/  UIADD3 UR11, -UR10, URZ, URZ ;  /* 0x0000003f0a0b7290 */ /* 0x000fe4000fffe13f */
[----:B------:R-:W-:Y:S02]  /*12d0*/  UIMAD UR12, UR9, UR10, UR12 ;  /* 0x0000000a090c72a4 */ /* 0x000fe4000f8e020c */
[----:B------:R-:W-:-:S02]  /*12e0*/  ULOP3.LUT UR26, UR27, UR26, URZ, 0xc0, !UPT ;  /* 0x0000001a1b1a7292 */ /* 0x000fc4000f8ec03f */
[----:B------:R-:W-:Y:S01]  /*12f0*/  UIMAD UR9, UR11, UR30, UR33 ;  /* 0x0000001e0b0972a4 */ /* 0x000fe2000f8e0221 */
[----:B------:R-:W-:Y:S02]  /*1300*/  ULDC UR10, c[0x0][0x610] ;  /* 0x00018400000a7ab9 */ /* 0x000fe40000000800 */
[----:B------:R-:W-:Y:S02]  /*1310*/  UIMAD UR8, UR12, UR10, UR8 ;  /* 0x0000000a0c0872a4 */ /* 0x000fe4000f8e0208 */
[----:B------:R-:W-:-:S04]  /*1320*/  UIMAD UR9, UR9, UR5, UR26 ;  /* 0x00000005090972a4 */ /* 0x000fc8000f8e021a */
[----:B------:R-:W-:Y:S02]  /*1330*/  USEL UR5, UR9, UR8, !UP2 ;  /* 0x0000000809057287 */ /* 0x000fe4000d000000 */
[----:B------:R-:W-:-:S04]  /*1340*/  USEL UR8, UR8, UR9, !UP2 ;  /* 0x0000000908087287 */ /* 0x000fc8000d000000 */
[----:B------:R-:W-:Y:S02]  /*1350*/  IMAD.U32 R4, RZ, RZ, UR5 ;  /* 0x00000005ff047e24 */ /* 0x000fe4000f8e00ff */
[----:B------:R-:W-:-:S07]  /*1360*/  IMAD.U32 R5, RZ, RZ, UR8 ;  /* 0x00000008ff057e24 */ /* 0x000fce000f8e00ff */
.L_x_11:
[----:B------:R-:W-:Y:S05]  /*1370*/  @!P1 BRA `(.L_x_14) ;  /* 0x00000000000c9947 */ /* 0x000fea0003800000 */
[----:B------:R-:W-:Y:S01]  /*1380*/  UCGABAR_WAIT ;  /* 0x0000000000007dc7 */ /* 0x000fe20008000000 */
[----:B------:R-:W-:Y:S01]  /*1390*/  CCTL.IVALL ;  /* 0x00000000ff00798f */ /* 0x000fe20002000000 */
[----:B------:R-:W-:Y:S05]  /*13a0*/  BRA `(.L_x_15) ;  /* 0x0000000000047947 */ /* 0x000fea0003800000 */
.L_x_14:
[----:B------:R-:W-:Y:S06]  /*13b0*/  BAR.SYNC.DEFER_BLOCKING 0x0 ;  /* 0x0000000000007b1d */ /* 0x000fec0000010000 */
.L_x_15:
[----:B------:R-:W-:Y:S02]  /*13c0*/  ULDC UR4, c[0x0][0x28c] ;  /* 0x0000a30000047ab9 */ /* 0x000fe40000000800 */
[----:B------:R-:W-:-:S04]  /*13d0*/  UIADD3 UR4, UR4, 0x7f, URZ ;  /* 0x0000007f04047890 */ /* 0x000fc8000fffe03f */
[----:B------:R-:W-:-:S04]  /*13e0*/  USHF.R.S32.HI UR5, URZ, 0x1f, UR4 ;  /* 0x0000001f3f057899 */ /* 0x000fc80008011404 */
[----:B------:R-:W-:-:S04]  /*13f0*/  ULEA.HI UR5, UR5, UR4, URZ, 0x7 ;  /* 0x0000000405057291 */ /* 0x000fc8000f8f383f */
[----:B------:R-:W-:Y:S01]  /*1400*/  USHF.R.S32.HI UR14, URZ, 0x7, UR5 ;  /* 0x000000073f0e7899 */ /* 0x000fe20008011405 */
[----:B------:R-:W-:Y:S11]  /*1410*/  @!P2 BRA `(.L_x_16) ;  /* 0x000000700014a947 */ /* 0x000ff60003800000 */
[----:B------:R-:W-:-:S06]  /*1420*/  UISETP.GT.U32.AND UP1, UPT, UR18, 0x1, UPT ;  /* 0x000000011200788c */ /* 0x000fcc000bf24070 */
[----:B------:R-:W-:-:S13]  /*1430*/  PLOP3.LUT P0, PT, PT, PT, UP1, 0x80, 0x0 ;  /* 0x000000000000781c */ /* 0x000fda0003f0f018 */
[----:B------:R-:W-:Y:S05]  /*1440*/  @P0 EXIT ;  /* 0x000000000000094d */ /* 0x000fea0003800000 */
.L_x_17:
[----:B------:R-:W-:-:S08]  /*1450*/  NOP ;  /* 0x0000000000007918 */ /* 0x000fd00000000000 */
[----:B------:R-:W0:Y:S02]  /*1460*/  USETMAXREG.TRY_ALLOC.CTAPOOL UP1, 0xe8 ;  /* 0x000000e8000079c8 */ /* 0x000e240008020600 */
[----:B0-----:R-:W-:-:S13]  /*1470*/  PLOP3.LUT P0, PT, PT, PT, UP1, 0x80, 0x0 ;  /* 0x000000000000781c */ /* 0x001fda0003f0f018 */
[----:B------:R-:W-:Y:S05]  /*1480*/  @!P0 BRA `(.L_x_17) ;  /* 0xfffffffc00f08947 */ /* 0x000fea000383ffff */
[----:B------:R-:W-:-:S13]  /*1490*/  LOP3.LUT P0, RZ, R13, 0xff, RZ, 0xc0, !PT ;  /* 0x000000ff0dff7812 */ /* 0x000fda000780c0ff */
[----:B------:R-:W-:Y:S05]  /*14a0*/  @!P0 EXIT ;  /* 0x000000000000894d */ /* 0x000fea0003800000 */
[----:B------:R-:W0:Y:S01]  /*14b0*/  S2UR UR5, SR_CgaCtaId ;  /* 0x00000000000579c3 */ /* 0x000e220000008800 */
[CC--:B------:R-:W-:Y:S01]  /*14c0*/  LEA.HI R8, R12.reuse, R9.reuse, RZ, 0x2 ;  /* 0x000000090c087211 */ /* 0x0c0fe200078f10ff */
[----:B------:R-:W-:Y:S01]  /*14d0*/  UMOV UR8, 0x400 ;  /* 0x0000040000087882 */ /* 0x000fe20000000000 */
[----:B------:R-:W-:Y:S01]  /*14e0*/  LEA.HI R17, R12, R9, RZ, 0x5 ;  /* 0x000000090c117211 */ /* 0x000fe200078f28ff */
[----:B------:R-:W-:Y:S01]  /*14f0*/  VIADD R12, R15, 0xffffffff ;  /* 0xffffffff0f0c7836 */ /* 0x000fe20000000000 */
[--C-:B------:R-:W-:Y:S01]  /*1500*/  SHF.R.S32.HI R13, RZ, 0x2, R8.reuse ;  /* 0x00000002ff0d7819 */ /* 0x100fe20000011408 */
[----:B------:R-:W-:Y:S01]  /*1510*/  USHF.R.U32.HI UR4, URZ, 0x2, UR14 ;  /* 0x000000023f047899 */ /* 0x000fe2000801160e */
[----:B------:R-:W-:Y:S01]  /*1520*/  SHF.R.S32.HI R16, RZ, 0x1f, R8 ;  /* 0x0000001fff107819 */ /* 0x000fe20000011408 */
[----:B------:R-:W-:Y:S01]  /*1530*/  ULOP3.LUT UR9, UR14, 0x3, URZ, 0xc0, !UPT ;  /* 0x000000030e097892 */ /* 0x000fe2000f8ec03f */
[----:B------:R-:W-:Y:S01]  /*1540*/  LOP3.LUT R14, R8, 0xfffffffc, RZ, 0xc0, !PT ;  /* 0xfffffffc080e7812 */ /* 0x000fe200078ec0ff */
[----:B------:R-:W-:Y:S01]  /*1550*/  UISETP.LT.AND UP1, UPT, UR14, 0x1, UPT ;  /* 0x000000010e00788c */ /* 0x000fe2000bf21270 */
[----:B------:R-:W-:Y:S01]  /*1560*/  LEA.HI R16, R16, R13, RZ, 0x3 ;  /* 0x0000000d10107211 */ /* 0x000fe200078f18ff */
[----:B------:R-:W-:Y:S01]  /*1570*/  ULOP3.LUT UR4, UR4, 0x1, URZ, 0xc0, !UPT ;  /* 0x0000000104047892 */ /* 0x000fe2000f8ec03f */
[C---:B------:R-:W-:Y:S01]  /*1580*/  ISETP.NE.AND P0, PT, R12.reuse, RZ, PT ;  /* 0x000000ff0c00720c */ /* 0x040fe20003f05270 */
[----:B------:R-:W-:Y:S01]  /*1590*/  IMAD.SHL.U32 R12, R12, 0x8, RZ ;  /* 0x000000080c0c7824 */ /* 0x000fe200078e00ff */
[----:B------:R-:W-:Y:S01]  /*15a0*/  LOP3.LUT R16, R16, 0xfffffff8, RZ, 0xc0, !PT ;  /* 0xfffffff810107812 */ /* 0x000fe200078ec0ff */
[----:B------:R-:W-:Y:S01]  /*15b0*/  IMAD.IADD R14, R9, 0x1, -R14 ;  /* 0x00000001090e7824 */ /* 0x000fe200078e0a0e */
[----:B------:R-:W-:Y:S01]  /*15c0*/  SHF.R.S32.HI R17, RZ, 0x5, R17 ;  /* 0x00000005ff117819 */ /* 0x000fe20000011411 */
[----:B------:R-:W-:Y:S01]  /*15d0*/  ULDC UR6, c[0x0][0x284] ;  /* 0x0000a10000067ab9 */ /* 0x000fe20000000800 */
[----:B------:R-:W-:Y:S01]  /*15e0*/  LOP3.LUT R12, R12, 0x8, RZ, 0xc0, !PT ;  /* 0x000000080c0c7812 */ /* 0x000fe200078ec0ff */
[----:B------:R-:W-:Y:S01]  /*15f0*/  IMAD.IADD R8, R13, 0x1, -R16 ;  /* 0x000000010d087824 */ /* 0x000fe200078e0a10 */
[----:B------:R-:W-:Y:S01]  /*1600*/  USEL UR9, UR9, URZ, !UP0 ;  /* 0x0000003f09097287 */ /* 0x000fe2000c000000 */
[----:B------:R-:W-:Y:S01]  /*1610*/  SEL R148, RZ, 0x1, P0 ;  /* 0x00000001ff947807 */ /* 0x000fe20000000000 */
[----:B------:R-:W-:Y:S01]  /*1620*/  USEL UR10, UR14, 0x1, UP1 ;  /* 0x000000010e0a7887 */ /* 0x000fe20008800000 */
[C-C-:B------:R-:W-:Y:S01]  /*1630*/  IMAD R13, R17.reuse, -0x10, -R8.reuse ;  /* 0xfffffff0110d7824 */ /* 0x140fe200078e0a08 */
[----:B0-----:R-:W-:Y:S01]  /*1640*/  ULEA UR8, UR5, UR8, 0x18 ;  /* 0x0000000805087291 */ /* 0x001fe2000f8ec03f */
[--C-:B------:R-:W-:Y:S01]  /*1650*/  SHF.R.S32.HI R9, RZ, 0x1f, R8.reuse ;  /* 0x0000001fff097819 */ /* 0x100fe20000011408 */
[----:B------:R-:W-:Y:S01]  /*1660*/  UISETP.EQ.U32.AND UP0, UPT, UR4, 0x1, !UP0 ;  /* 0x000000010400788c */ /* 0x000fe2000c702070 */
[C---:B------:R-:W-:Y:S01]  /*1670*/  LOP3.LUT R149, R12.reuse, 0x8, RZ, 0x3c, !PT ;  /* 0x000000080c957812 */ /* 0x040fe200078e3cff */
[----:B------:R-:W-:Y:S01]  /*1680*/  UIADD3 UR27, UR8, 0x50, URZ ;  /* 0x00000050081b7890 */ /* 0x000fe2000fffe03f */
[----:B------:R-:W-:Y:S01]  /*1690*/  LOP3.LUT R16, R12, 0x18, RZ, 0x3c, !PT ;  /* 0x000000180c107812 */ /* 0x000fe200078e3cff */
[----:B------:R-:W-:Y:S01]  /*16a0*/  IMAD.WIDE R8, R17, 0x10, R8 ;  /* 0x0000001011087825 */ /* 0x000fe200078e0208 */
[----:B------:R-:W-:-:S02]  /*16b0*/  ULOP3.LUT UR25, UR7, 0x1, URZ, 0xfc, !UPT ;  /* 0x0000000107197892 */ /* 0x000fc4000f8efc3f */
[----:B------:R-:W-:Y:S01]  /*16c0*/  USHF.L.U32 UR26, UR14, 0x1, URZ ;  /* 0x000000010e1a7899 */ /* 0x000fe2000800063f */
[----:B------:R-:W-:Y:S01]  /*16d0*/  LEA R15, R15, UR27, 0x3 ;  /* 0x0000001b0f0f7c11 */ /* 0x000fe2000f8e18ff */
[----:B------:R-:W-:Y:S01]  /*16e0*/  VIADD R17, R13, UR6 ;  /* 0x000000060d117c36 */ /* 0x000fe20008000000 */
[----:B------:R-:W-:Y:S02]  /*16f0*/  UIADD3 UR10, -UR10, UR14, URZ ;  /* 0x0000000e0a0a7290 */ /* 0x000fe4000fffe13f */
[----:B------:R-:W-:-:S12]  /*1700*/  USEL UR11, URZ, 0x1, !UP0 ;  /* 0x000000013f0b7887 */ /* 0x000fd8000c000000 */
.L_x_172:
[----:B------:R-:W-:Y:S01]  /*1710*/  SHF.L.U32 R12, R148, 0x1f, RZ ;  /* 0x0000001f940c7819 */ /* 0x000fe200000006ff */
[----:B------:R-:W0:Y:S01]  /*1720*/  LDC R13, c[0x0][0x28c] ;  /* 0x0000a300ff0d7b82 */ /* 0x000e220000000800 */
[----:B------:R-:W-:Y:S01]  /*1730*/  UMOV UR4, URZ ;  /* 0x0000003f00047c82 */ /* 0x000fe20008000000 */
[----:B------:R-:W-:Y:S01]  /*1740*/  UMOV UR12, UR9 ;  /* 0x00000009000c7c82 */ /* 0x000fe20008000000 */
[----:B-1----:R-:W1:Y:S01]  /*1750*/  SYNCS.PHASECHK.TRANS64.TRYWAIT P0, [R15+URZ+-0x8], R12 ;  /* 0xfffff80c0f0075a7 */ /* 0x002e62000800017f */
[----:B0-----:R-:W-:Y:S01]  /*1760*/  ISETP.GE.AND P1, PT, R13, 0x1, PT ;  /* 0x000000010d00780c */ /* 0x001fe20003f26270 */
[----:B-1-3--:R-:W-:-:S12]  /*1770*/  @!P0 BRA `(.L_x_18) ;  /* 0x0000007c00848947 */ /* 0x00afd80003800000 */
.L_x_194:
[----:B------:R-:W-:Y:S01]  /*1780*/  UMOV UR5, URZ ;  /* 0x0000003f00057c82 */ /* 0x000fe20008000000 */
[----:B------:R-:W-:Y:S01]  /*1790*/  UMOV UR6, URZ ;  /* 0x0000003f00067c82 */ /* 0x000fe20008000000 */
[----:B------:R-:W-:Y:S02]  /*17a0*/  CS2R R20, SRZ ;  /* 0x0000000000147805 */ /* 0x000fe4000001ff00 */
[----:B------:R-:W-:Y:S02]  /*17b0*/  CS2R R18, SRZ ;  /* 0x0000000000127805 */ /* 0x000fe4000001ff00 */
[----:B------:R-:W-:Y:S02]  /*17c0*/  CS2R R22, SRZ ;  /* 0x0000000000167805 */ /* 0x000fe4000001ff00 */
[----:B------:R-:W-:Y:S02]  /*17d0*/  CS2R R90, SRZ ;  /* 0x00000000005a7805 */ /* 0x000fe4000001ff00 */
[----:B------:R-:W-:-:S02]  /*17e0*/  CS2R R88, SRZ ;  /* 0x0000000000587805 */ /* 0x000fc4000001ff00 */
[----:B------:R-:W-:Y:S02]  /*17f0*/  CS2R R92, SRZ ;  /* 0x00000000005c7805 */ /* 0x000fe4000001ff00 */
        /* <DEDUP_REMOVED lines=25> */
[----:B------:R-:W-:Y:S01]  /*1990*/  CS2R R144, SRZ ;  /* 0x0000000000907805 */ /* 0x000fe2000001ff00 */
[----:B------:R-:W-:Y:S01]  /*19a0*/  IMAD.U32 R150, RZ, RZ, UR11 ;  /* 0x0000000bff967e24 */ /* 0x000fe2000f8e00ff */
        /* <DEDUP_REMOVED lines=31> */
[----:B------:R-:W-:Y:S01]  /*1ba0*/  CS2R R86, SRZ ;  /* 0x0000000000567805 */ /* 0x000fe2000001ff00 */
[----:B------:R-:W-:Y:S06]  /*1bb0*/  @!P1 BRA `(.L_x_19) ;  /* 0x00000008006c9947 */ /* 0x000fec0003800000 */
[----:B------:R-:W-:-:S06]  /*1bc0*/  UISETP.NE.AND UP0, UPT, UR25, 0x3, UPT ;  /* 0x000000031900788c */ /* 0x000fcc000bf05270 */
[----:B------:R-:W-:-:S13]  /*1bd0*/  PLOP3.LUT P1, PT, PT, PT, UP0, 0x80, 0x0 ;  /* 0x000000000000781c */ /* 0x000fda0003f2f008 */
[----:B------:R-:W-:Y:S05]  /*1be0*/  @!P1 BRA `(.L_x_20) ;  /* 0x0000000000049947 */ /* 0x000fea0003800000 */
[----:B------:R-:W-:Y:S01]  /*1bf0*/  BPT.TRAP 0x1 ;  /* 0x000000040000795c */ /* 0x000fe20000300000 */
.L_x_20:
[----:B------:R-:W-:Y:S01]  /*1c00*/  ULEA UR4, UR9, UR8, 0x3 ;  /* 0x0000000809047291 */ /* 0x000fe2000f8e183f */
[----:B0-----:R-:W-:-:S05]  /*1c10*/  IMAD.U32 R12, RZ, RZ, UR11 ;  /* 0x0000000bff0c7e24 */ /* 0x001fca000f8e00ff */
[----:B------:R-:W-:-:S04]  /*1c20*/  SHF.L.U32 R12, R12, 0x1f, RZ ;  /* 0x0000001f0c0c7819 */ /* 0x000fc800000006ff */
[----:B------:R0:W1:Y:S01]  /*1c30*/  SYNCS.PHASECHK.TRANS64.TRYWAIT P0, [UR4], R12 ;  /* 0x0000000cff0075a7 */ /* 0x0000620008000144 */
[----:B------:R-:W-:Y:S05]  /*1c40*/  @!P1 BRA `(.L_x_21) ;  /* 0x0000000000049947 */ /* 0x000fea0003800000 */
[----:B------:R-:W-:Y:S01]  /*1c50*/  BPT.TRAP 0x1 ;  /* 0x000000040000795c */ /* 0x000fe20000300000 */
.L_x_21:
[----:B-1----:R-:W-:Y:S05]  /*1c60*/  @P0 BRA `(.L_x_22) ;  /* 0x0000000000080947 */ /* 0x002fea0003800000 */
[----:B------:R-:W1:Y:S02]  /*1c70*/  SYNCS.PHASECHK.TRANS64.TRYWAIT P0, [UR4], R12 ;  /* 0x0000000cff0075a7 */ /* 0x000e640008000144 */
[----:B-1----:R-:W-:Y:S05]  /*1c80*/  @!P0 BRA `(.L_x_23) ;  /* 0x0000007800548947 */ /* 0x002fea0003800000 */
.L_x_22:
[----:B------:R-:W-:Y:S01]  /*1c90*/  UIADD3 UR4, UR8, 0x180, URZ ;  /* 0x0000018008047890 */ /* 0x000fe2000fffe03f */
[----:B------:R-:W-:Y:S01]  /*1ca0*/  WARPGROUP.ARRIVE ;  /* 0x00000000000079c5 */ /* 0x000fe20000000000 */
[----:B------:R-:W-:Y:S01]  /*1cb0*/  UIADD3 UR5, UR8, 0x8180, URZ ;  /* 0x0000818008057890 */ /* 0x000fe2000fffe03f */
[----:B------:R-:W-:Y:S01]  /*1cc0*/  CS2R R20, SRZ ;  /* 0x0000000000147805 */ /* 0x000fe2000001ff00 */
[----:B------:R-:W-:Y:S01]  /*1cd0*/  USHF.R.U32.HI UR4, URZ, 0x4, UR4 ;  /* 0x000000043f047899 */ /* 0x000fe20008011604 */
[----:B------:R-:W-:Y:S01]  /*1ce0*/  CS2R R18, SRZ ;  /* 0x0000000000127805 */ /* 0x000fe2000001ff00 */
[----:B------:R-:W-:Y:S01]  /*1cf0*/  USHF.R.U32.HI UR5, URZ, 0x4, UR5 ;  /* 0x000000043f057899 */ /* 0x000fe20008011605 */
[----:B------:R-:W-:Y:S01]  /*1d00*/  CS2R R22, SRZ ;  /* 0x0000000000167805 */ /* 0x000fe2000001ff00 */
[----:B------:R-:W-:Y:S01]  /*1d10*/  ULOP3.LUT UR4, UR4, 0x3fff, URZ, 0xc0, !UPT ;  /* 0x00003fff04047892 */ /* 0x000fe2000f8ec03f */
[----:B------:R-:W-:Y:S01]  /*1d20*/  CS2R R90, SRZ ;  /* 0x00000000005a7805 */ /* 0x000fe2000001ff00 */
[----:B------:R-:W-:Y:S01]  /*1d30*/  ULOP3.LUT UR5, UR5, 0x3fff, URZ, 0xc0, !UPT ;  /* 0x00003fff05057892 */ /* 0x000fe2000f8ec03f */
[----:B------:R-:W-:Y:S01]  /*1d40*/  CS2R R88, SRZ ;  /* 0x0000000000587805 */ /* 0x000fe2000001ff00 */
[----:B------:R-:W-:Y:S01]  /*1d50*/  ULOP3.LUT UR4, UR4, 0x10000, URZ, 0xfc, !UPT ;  /* 0x0001000004047892 */ /* 0x000fe2000f8efc3f */
[----:B------:R-:W-:Y:S01]  /*1d60*/  CS2R R92, SRZ ;  /* 0x00000000005c7805 */ /* 0x000fe2000001ff00 */
[----:B------:R-:W-:Y:S01]  /*1d70*/  ULOP3.LUT UR5, UR5, 0x10000, URZ, 0xfc, !UPT ;  /* 0x0001000005057892 */ /* 0x000fe2000f8efc3f */
[----:B------:R-:W-:Y:S01]  /*1d80*/  CS2R R94, SRZ ;  /* 0x00000000005e7805 */ /* 0x000fe2000001ff00 */
[----:B------:R-:W-:Y:S01]  /*1d90*/  ULEA UR4, UR9, UR4, 0x9 ;  /* 0x0000000409047291 */ /* 0x000fe2000f8e483f */
[----:B------:R-:W-:Y:S01]  /*1da0*/  CS2R R96, SRZ ;  /* 0x0000000000607805 */ /* 0x000fe2000001ff00 */
[----:B------:R-:W-:Y:S01]  /*1db0*/  ULEA UR5, UR9, UR5, 0xa ;  /* 0x0000000509057291 */ /* 0x000fe2000f8e503f */
[----:B------:R-:W-:Y:S01]  /*1dc0*/  CS2R R98, SRZ ;  /* 0x0000000000627805 */ /* 0x000fe2000001ff00 */
[----:B------:R-:W-:Y:S01]  /*1dd0*/  UMOV UR17, 0x40000040 ;  /* 0x4000004000117882 */ /* 0x000fe20000000000 */
[----:B------:R-:W-:Y:S01]  /*1de0*/  UMOV UR19, 0x40000040 ;  /* 0x4000004000137882 */ /* 0x000fe20000000000 */
[----:B------:R-:W-:Y:S01]  /*1df0*/  CS2R R100, SRZ ;  /* 0x0000000000647805 */ /* 0x000fe2000001ff00 */
[----:B------:R-:W-:Y:S01]  /*1e00*/  UMOV UR16, UR4 ;  /* 0x0000000400107c82 */ /* 0x000fe20008000000 */
[----:B------:R-:W-:Y:S01]  /*1e10*/  CS2R R102, SRZ ;  /* 0x0000000000667805 */ /* 0x000fe2000001ff00 */
[----:B------:R-:W-:Y:S01]  /*1e20*/  UMOV UR18, UR5 ;  /* 0x0000000500127c82 */ /* 0x000fe20008000000 */
[----:B------:R-:W-:Y:S01]  /*1e30*/  CS2R R104, SRZ ;  /* 0x0000000000687805 */ /* 0x000fe2000001ff00 */
[----:B------:R-:W-:Y:S01]  /*1e40*/  QGMMA.64x128x32.F32.E4M3.E4M3 R24, gdesc[UR16], RZ, !UPT ;  /* 0x01e00000101879f3 */ /* 0x000fe2000c7008ff */
[----:B------:R-:W-:Y:S01]  /*1e50*/  UIADD3 UR16, UR4, 0x2, URZ ;  /* 0x0000000204107890 */ /* 0x000fe2000fffe03f */
[----:B------:R-:W-:Y:S01]  /*1e60*/  CS2R R106, SRZ ;  /* 0x00000000006a7805 */ /* 0x000fe2000001ff00 */
[----:B------:R-:W-:Y:S01]  /*1e70*/  UIADD3 UR18, UR5, 0x2, URZ ;  /* 0x0000000205127890 */ /* 0x000fe2000fffe03f */
[----:B------:R-:W-:Y:S01]  /*1e80*/  CS2R R108, SRZ ;  /* 0x00000000006c7805 */ /* 0x000fe2000001ff00 */
[----:B------:R-:W-:Y:S01]  /*1e90*/  UMOV UR17, 0x40000040 ;  /* 0x4000004000117882 */ /* 0x000fe20000000000 */
[----:B------:R-:W-:Y:S01]  /*1ea0*/  UMOV UR19, 0x40000040 ;  /* 0x4000004000137882 */ /* 0x000fe20000000000 */
        /* <DEDUP_REMOVED lines=18> */
[----:B------:R-:W-:Y:S01]  /*1fd0*/  QGMMA.64x128x32.F32.E4M3.E4M3 R24, gdesc[UR16], R24 ;  /* 0x01e00000101879f3 */ /* 0x000fe20008700818 */
[----:B------:R-:W-:-:S02]  /*1fe0*/  UIADD3 UR16, UR4, 0x4, URZ ;  /* 0x0000000404107890 */ /* 0x000fc4000fffe03f */
[----:B------:R-:W-:Y:S01]  /*1ff0*/  UIADD3 UR18, UR5, 0x4, URZ ;  /* 0x0000000405127890 */ /* 0x000fe2000fffe03f */
[----:B------:R-:W-:Y:S01]  /*2000*/  UMOV UR17, 0x40000040 ;  /* 0x4000004000117882 */ /* 0x000fe20000000000 */
[----:B------:R-:W-:-:S07]  /*2010*/  UMOV UR19, 0x40000040 ;  /* 0x4000004000137882 */ /* 0x000fce0000000000 */
[----:B------:R-:W-:Y:S01]  /*2020*/  QGMMA.64x128x32.F32.E4M3.E4M3 R24, gdesc[UR16], R24 ;  /* 0x01e00000101879f3 */ /* 0x000fe20008700818 */
[----:B------:R-:W-:Y:S02]  /*2030*/  UIADD3 UR18, UR5, 0x6, URZ ;  /* 0x0000000605127890 */ /* 0x000fe4000fffe03f */
[----:B------:R-:W-:Y:S01]  /*2040*/  UIADD3 UR16, UR4, 0x6, URZ ;  /* 0x0000000604107890 */ /* 0x000fe2000fffe03f */
[----:B------:R-:W-:Y:S01]  /*2050*/  ULDC UR5, c[0x0][0x50c] ;  /* 0x0001430000057ab9 */ /* 0x000fe20000000800 */
[----:B------:R-:W-:Y:S01]  /*2060*/  UMOV UR17, 0x40000040 ;  /* 0x4000004000117882 */ /* 0x000fe20000000000 */
[----:B------:R-:W-:Y:S01]  /*2070*/  UISETP.NE.AND UP0, UPT, UR5, 0x4, UPT ;  /* 0x000000040500788c */ /* 0x000fe2000bf05270 */
[----:B------:R-:W-:Y:S01]  /*2080*/  UMOV UR19, 0x40000040 ;  /* 0x4000004000137882 */ /* 0x000fe20000000000 */
[----:B------:R-:W-:Y:S02]  /*2090*/  UMOV UR4, 0x4 ;  /* 0x0000000400047882 */ /* 0x000fe40000000000 */
[----:B------:R-:W-:-:S06]  /*20a0*/  USEL UR5, URZ, 0x1, UP0 ;  /* 0x000000013f057887 */ /* 0x000fcc0008000000 */
[----:B------:R-:W-:Y:S01]  /*20b0*/  ISETP.NE.AND P0, PT, RZ, UR5, PT ;  /* 0x00000005ff007c0c */ /* 0x000fe2000bf05270 */
[----:B------:R-:W-:-:S12]  /*20c0*/  QGMMA.64x128x32.F32.E4M3.E4M3 R24, gdesc[UR16], R24, gsb0 ;  /* 0x01e00000101879f3 */ /* 0x000fd80008000818 */
[----:B------:R-:W-:Y:S05]  /*20d0*/  @!P0 BRA `(.L_x_24) ;  /* 0x0000000400088947 */ /* 0x000fea0003800000 */
[----:B------:R-:W-:Y:S02]  /*20e0*/  WARPGROUP.DEPBAR.LE gsb0, 0x0 ;  /* 0x00008000000079c5 */ /* 0x000fe40000010000 */
[----:B------:R-:W-:-:S01]  /*20f0*/  FADD R145, RZ, R24 ;  /* 0x00000018ff917221 */ /* 0x000fc20000000000 */
[----:B------:R-:W-:Y:S01]  /*2100*/  FADD R144, RZ, R25 ;  /* 0x00000019ff907221 */ /* 0x000fe20000000000 */
        /* <DEDUP_REMOVED lines=62> */
[----:B------:R-:W-:-:S06]  /*24f0*/  UMOV UR4, URZ ;  /* 0x0000003f00047c82 */ /* 0x000fcc0008000000 */
.L_x_24:
[----:B------:R-:W-:-:S04]  /*2500*/  UIADD3 UR12, UR9, 0x1, URZ ;  /* 0x00000001090c7890 */ /* 0x000fc8000fffe03f */
[----:B------:R-:W-:-:S04]  /*2510*/  UISETP.NE.AND UP0, UPT, UR12, 0x4, UPT ;  /* 0x000000040c00788c */ /* 0x000fc8000bf05270 */
[----:B------:R-:W-:Y:S02]  /*2520*/  USEL UR6, URZ, 0x1, UP0 ;  /* 0x000000013f067887 */ /* 0x000fe40008000000 */
[----:B------:R-:W-:Y:S02]  /*2530*/  USEL UR12, UR12, URZ, UP0 ;  /* 0x0000003f0c0c7287 */ /* 0x000fe40008000000 */
[----:B------:R-:W-:-:S06]  /*2540*/  ULOP3.LUT UR6, UR11, UR6, URZ, 0x3c, !UPT ;  /* 0x000000060b067292 */ /* 0x000fcc000f8e3c3f */
[----:B------:R-:W-:Y:S01]  /*2550*/  IMAD.U32 R150, RZ, RZ, UR6 ;  /* 0x00000006ff967e24 */ /* 0x000fe2000f8e00ff */
[----:B------:R-:W-:-:S06]  /*2560*/  UMOV UR6, 0x1 ;  /* 0x0000000100067882 */ /* 0x000fcc0000000000 */
.L_x_19:
[----:B------:R-:W-:-:S06]  /*2570*/  UISETP.GE.AND UP0, UPT, UR10, 0x1, UPT ;  /* 0x000000010a00788c */ /* 0x000fcc000bf06270 */
[----:B------:R-:W-:-:S13]  /*2580*/  PLOP3.LUT P0, PT, PT, PT, UP0, 0x80, 0x0 ;  /* 0x000000000000781c */ /* 0x000fda0003f0f008 */
[----:B------:R-:W-:Y:S05]  /*2590*/  @!P0 BRA `(.L_x_25) ;  /* 0x0000000800408947 */ /* 0x000fea0003800000 */
[----:B01----:R-:W-:Y:S01]  /*25a0*/  IMAD.U32 R12, RZ, RZ, UR10 ;  /* 0x0000000aff0c7e24 */ /* 0x003fe2000f8e00ff */
[----:B------:R-:W-:Y:S01]  /*25b0*/  ULDC UR24, c[0x0][0x50c] ;  /* 0x0001430000187ab9 */ /* 0x000fe20000000800 */
[----:B------:R-:W-:-:S07]  /*25c0*/  IMAD.U32 R13, RZ, RZ, UR9 ;  /* 0x00000009ff0d7e24 */ /* 0x000fce000f8e00ff */
.L_x_33:
[----:B------:R-:W-:-:S06]  /*25d0*/  UISETP.NE.AND UP0, UPT, UR25, 0x3, UPT ;  /* 0x000000031900788c */ /* 0x000fcc000bf05270 */
[----:B------:R-:W-:-:S13]  /*25e0*/  PLOP3.LUT P1, PT, PT, PT, UP0, 0x80, 0x0 ;  /* 0x000000000000781c */ /* 0x000fda0003f2f008 */
[----:B------:R-:W-:Y:S05]  /*25f0*/  @!P1 BRA `(.L_x_26) ;  /* 0x0000000000049947 */ /* 0x000fea0003800000 */
[----:B------:R-:W-:Y:S01]  /*2600*/  BPT.TRAP 0x1 ;  /* 0x000000040000795c */ /* 0x000fe20000300000 */
.L_x_26:
[----:B------:R-:W-:Y:S01]  /*2610*/  ULEA UR15, UR12, UR8, 0x3 ;  /* 0x000000080c0f7291 */ /* 0x000fe2000f8e183f */
[----:B------:R-:W-:-:S08]  /*2620*/  SHF.L.U32 R146, R150, 0x1f, RZ ;  /* 0x0000001f96927819 */ /* 0x000fd000000006ff */
[----:B------:R0:W1:Y:S01]  /*2630*/  SYNCS.PHASECHK.TRANS64.TRYWAIT P0, [UR15], R146 ;  /* 0x00000092ff0075a7 */ /* 0x000062000800014f */
[----:B------:R-:W-:Y:S05]  /*2640*/  @!P1 BRA `(.L_x_27) ;  /* 0x0000000000049947 */ /* 0x000fea0003800000 */
[----:B------:R-:W-:Y:S01]  /*2650*/  BPT.TRAP 0x1 ;  /* 0x000000040000795c */ /* 0x000fe20000300000 */
.L_x_27:
[----:B-1----:R-:W-:Y:S05]  /*2660*/  @P0 BRA `(.L_x_28) ;  /* 0x0000000000080947 */ /* 0x002fea0003800000 */
[----:B------:R-:W1:Y:S02]  /*2670*/  SYNCS.PHASECHK.TRANS64.TRYWAIT P0, [UR15], R146 ;  /* 0x00000092ff0075a7 */ /* 0x000e64000800014f */
[----:B-1----:R-:W-:Y:S05]  /*2680*/  @!P0 BRA `(.L_x_29) ;  /* 0x0000006c00ec8947 */ /* 0x002fea0003800000 */
.L_x_28:
[----:B------:R-:W-:Y:S01]  /*2690*/  UIADD3 UR15, UR8, 0x180, URZ ;  /* 0x00000180080f7890 */ /* 0x000fe2000fffe03f */
[----:B------:R-:W-:Y:S01]  /*26a0*/  WARPGROUP.ARRIVE ;  /* 0x00000000000079c5 */ /* 0x000fe20000000000 */
[----:B------:R-:W-:Y:S02]  /*26b0*/  UIADD3 UR16, UR8, 0x8180, URZ ;  /* 0x0000818008107890 */ /* 0x000fe4000fffe03f */
[----:B------:R-:W-:Y:S02]  /*26c0*/  UISETP.NE.AND UP0, UPT, UR5, URZ, UPT ;  /* 0x0000003f0500728c */ /* 0x000fe4000bf05270 */
[----:B------:R-:W-:Y:S02]  /*26d0*/  USHF.R.U32.HI UR15, URZ, 0x4, UR15 ;  /* 0x000000043f0f7899 */ /* 0x000fe4000801160f */
[----:B------:R-:W-:Y:S02]  /*26e0*/  USHF.R.U32.HI UR16, URZ, 0x4, UR16 ;  /* 0x000000043f107899 */ /* 0x000fe40008011610 */
[----:B------:R-:W-:-:S02]  /*26f0*/  USEL UR6, UR6, URZ, !UP0 ;  /* 0x0000003f06067287 */ /* 0x000fc4000c000000 */
[----:B------:R-:W-:Y:S02]  /*2700*/  ULOP3.LUT UR15, UR15, 0x3fff, URZ, 0xc0, !UPT ;  /* 0x00003fff0f0f7892 */ /* 0x000fe4000f8ec03f */
[----:B------:R-:W-:Y:S02]  /*2710*/  ULOP3.LUT UR16, UR16, 0x3fff, URZ, 0xc0, !UPT ;  /* 0x00003fff10107892 */ /* 0x000fe4000f8ec03f */
[----:B------:R-:W-:Y:S02]  /*2720*/  UISETP.NE.U32.AND UP0, UPT, UR6, URZ, UPT ;  /* 0x0000003f0600728c */ /* 0x000fe4000bf05070 */
[----:B------:R-:W-:Y:S02]  /*2730*/  ULOP3.LUT UR5, UR15, 0x10000, URZ, 0xfc, !UPT ;  /* 0x000100000f057892 */ /* 0x000fe4000f8efc3f */
[----:B------:R-:W-:Y:S02]  /*2740*/  ULOP3.LUT UR6, UR16, 0x10000, URZ, 0xfc, !UPT ;  /* 0x0001000010067892 */ /* 0x000fe4000f8efc3f */
[----:B------:R-:W-:-:S02]  /*2750*/  ULEA UR5, UR12, UR5, 0x9 ;  /* 0x000000050c057291 */ /* 0x000fc4000f8e483f */
[----:B------:R-:W-:Y:S01]  /*2760*/  ULEA UR6, UR12, UR6, 0xa ;  /* 0x000000060c067291 */ /* 0x000fe2000f8e503f */
[----:B------:R-:W-:Y:S01]  /*2770*/  UMOV UR17, 0x40000040 ;  /* 0x4000004000117882 */ /* 0x000fe20000000000 */
[----:B------:R-:W-:Y:S01]  /*2780*/  UMOV UR19, 0x40000040 ;  /* 0x4000004000137882 */ /* 0x000fe20000000000 */
[----:B------:R-:W-:Y:S02]  /*2790*/  UIADD3 UR4, UR4, 0x4, URZ ;  /* 0x0000000404047890 */ /* 0x000fe4000fffe03f */
[----:B------:R-:W-:Y:S02]  /*27a0*/  UMOV UR16, UR5 ;  /* 0x0000000500107c82 */ /* 0x000fe40008000000 */
[----:B------:R-:W-:Y:S02]  /*27b0*/  UMOV UR18, UR6 ;  /* 0x0000000600127c82 */ /* 0x000fe40008000000 */
[----:B------:R-:W-:Y:S01]  /*27c0*/  QGMMA.64x128x32.F32.E4M3.E4M3 R24, gdesc[UR16], R24, UP0 ;  /* 0x01e00000101879f3 */ /* 0x000fe2000bf00818 */
[----:B------:R-:W-:-:S02]  /*27d0*/  UIADD3 UR16, UR5, 0x2, URZ ;  /* 0x0000000205107890 */ /* 0x000fc4000fffe03f */
[----:B------:R-:W-:Y:S01]  /*27e0*/  UIADD3 UR18, UR6, 0x2, URZ ;  /* 0x0000000206127890 */ /* 0x000fe2000fffe03f */
[----:B------:R-:W-:Y:S01]  /*27f0*/  UMOV UR17, 0x40000040 ;  /* 0x4000004000117882 */ /* 0x000fe20000000000 */
[----:B------:R-:W-:Y:S01]  /*2800*/  UMOV UR19, 0x40000040 ;  /* 0x4000004000137882 */ /* 0x000fe20000000000 */
[----:B------:R-:W-:-:S06]  /*2810*/  UISETP.NE.AND UP0, UPT, UR4, UR24, UPT ;  /* 0x000000180400728c */ /* 0x000fcc000bf05270 */
[----:B------:R-:W-:Y:S01]  /*2820*/  QGMMA.64x128x32.F32.E4M3.E4M3 R24, gdesc[UR16], R24 ;  /* 0x01e00000101879f3 */ /* 0x000fe20008700818 */
[----:B------:R-:W-:Y:S02]  /*2830*/  UIADD3 UR16, UR5, 0x4, URZ ;  /* 0x0000000405107890 */ /* 0x000fe4000fffe03f */
[----:B------:R-:W-:Y:S01]  /*2840*/  UIADD3 UR18, UR6, 0x4, URZ ;  /* 0x0000000406127890 */ /* 0x000fe2000fffe03f */
[----:B------:R-:W-:Y:S01]  /*2850*/  UMOV UR17, 0x40000040 ;  /* 0x4000004000117882 */ /* 0x000fe20000000000 */
[----:B------:R-:W-:-:S07]  /*2860*/  UMOV UR19, 0x40000040 ;  /* 0x4000004000137882 */ /* 0x000fce0000000000 */
[----:B------:R-:W-:Y:S01]  /*2870*/  QGMMA.64x128x32.F32.E4M3.E4M3 R24, gdesc[UR16], R24 ;  /* 0x01e00000101879f3 */ /* 0x000fe20008700818 */
[----:B------:R-:W-:Y:S02]  /*2880*/  UIADD3 UR16, UR5, 0x6, URZ ;  /* 0x0000000605107890 */ /* 0x000fe4000fffe03f */
[----:B------:R-:W-:Y:S01]  /*2890*/  UIADD3 UR18, UR6, 0x6, URZ ;  /* 0x0000000606127890 */ /* 0x000fe2000fffe03f */
[----:B------:R-:W-:Y:S01]  /*28a0*/  UMOV UR17, 0x40000040 ;  /* 0x4000004000117882 */ /* 0x000fe20000000000 */
[----:B------:R-:W-:Y:S01]  /*28b0*/  UMOV UR19, 0x40000040 ;  /* 0x4000004000137882 */ /* 0x000fe20000000000 */
[----:B------:R-:W-:-:S06]  /*28c0*/  USEL UR5, URZ, 0x1, UP0 ;  /* 0x000000013f057887 */ /* 0x000fcc0008000000 */
[----:B------:R-:W-:Y:S01]  /*28d0*/  ISETP.NE.AND P0, PT, RZ, UR5, PT ;  /* 0x00000005ff007c0c */ /* 0x000fe2000bf05270 */
[----:B------:R-:W-:Y:S03]  /*28e0*/  QGMMA.64x128x32.F32.E4M3.E4M3 R24, gdesc[UR16], R24, gsb0 ;  /* 0x01e00000101879f3 */ /* 0x000fe60008000818 */
[----:B------:R-:W-:-:S09]  /*28f0*/  WARPGROUP.DEPBAR.LE gsb0, 0x1 ;  /* 0x00008000000079c5 */ /* 0x000fd20000010100 */
[----:B------:R-:W-:Y:S05]  /*2900*/  @!P0 BRA `(.L_x_30) ;  /* 0x0000000400088947 */ /* 0x000fea0003800000 */
[----:B------:R-:W-:Y:S02]  /*2910*/  WARPGROUP.DEPBAR.LE gsb0, 0x0 ;  /* 0x00008000000079c5 */ /* 0x000fe40000010000 */
[----:B------:R-:W-:-:S01]  /*2920*/  FADD R145, R24, R145 ;  /* 0x0000009118917221 */ /* 0x000fc20000000000 */
[----:B------:R-:W-:Y:S01]  /*2930*/  FADD R144, R25, R144 ;  /* 0x0000009019907221 */ /* 0x000fe20000000000 */
        /* <DEDUP_REMOVED lines=62> */
[----:B------:R-:W-:-:S06]  /*2d20*/  UMOV UR4, URZ ;  /* 0x0000003f00047c82 */ /* 0x000fcc0008000000 */
.L_x_30:
[----:B------:R-:W-:Y:S05]  /*2d30*/  @!P1 BRA `(.L_x_31) ;  /* 0x0000000000049947 */ /* 0x000fea0003800000 */
[----:B------:R-:W-:Y:S01]  /*2d40*/  BPT.TRAP 0x1 ;  /* 0x000000040000795c */ /* 0x000fe20000300000 */
.L_x_31:
[----:B------:R-:W-:Y:S01]  /*2d50*/  ISETP.NE.AND P0, PT, R7, RZ, PT ;  /* 0x000000ff0700720c */ /* 0x000fe20003f05270 */
[----:B------:R-:W-:-:S12]  /*2d60*/  UISETP.GT.U32.AND UP0, UPT, UR7, 0x1, UPT ;  /* 0x000000010700788c */ /* 0x000fd8000bf04070 */
[----:B01----:R-:W-:-:S05]  /*2d70*/  @P0 LEA R146, R13, UR8, 0x3 ;  /* 0x000000080d920c11 */ /* 0x003fca000f8e18ff */
[----:B------:R-:W-:-:S05]  /*2d80*/  @P0 VIADD R147, R146, 0x20 ;  /* 0x0000002092930836 */ /* 0x000fca0000000000 */
[----:B------:R-:W-:-:S04]  /*2d90*/  @P0 PRMT R147, R6, 0x654, R147 ;  /* 0x0000065406930816 */ /* 0x000fc80000000093 */
[----:B------:R0:W-:Y:S01]  /*2da0*/  @P0 SYNCS.ARRIVE.TRANS64.RED.A1T0 RZ, [R147+URZ], RZ ;  /* 0x000000ff93ff09a7 */ /* 0x0001e2000810043f */
[----:B------:R-:W-:-:S13]  /*2db0*/  PLOP3.LUT P0, PT, PT, PT, UP0, 0x80, 0x0 ;  /* 0x000000000000781c */ /* 0x000fda0003f0f008 */
[----:B0-----:R-:W-:Y:S05]  /*2dc0*/  @P0 BRA `(.L_x_32) ;  /* 0x0000000000040947 */ /* 0x001fea0003800000 */
[----:B------:R-:W-:Y:S01]  /*2dd0*/  BPT.TRAP 0x1 ;  /* 0x000000040000795c */ /* 0x000fe20000300000 */
.L_x_32:
[----:B------:R-:W-:Y:S01]  /*2de0*/  UIADD3 UR12, UR12, 0x1, URZ ;  /* 0x000000010c0c7890 */ /* 0x000fe2000fffe03f */
[C---:B------:R-:W-:Y:S01]  /*2df0*/  ISETP.GT.AND P1, PT, R12.reuse, 0x1, PT ;  /* 0x000000010c00780c */ /* 0x040fe20003f24270 */
[----:B------:R-:W-:Y:S02]  /*2e00*/  VIADD R13, R13, 0x1 ;  /* 0x000000010d0d7836 */ /* 0x000fe40000000000 */
[----:B------:R-:W-:Y:S01]  /*2e10*/  UISETP.NE.AND UP0, UPT, UR12, 0x4, UPT ;  /* 0x000000040c00788c */ /* 0x000fe2000bf05270 */
[----:B------:R-:W-:Y:S02]  /*2e20*/  VIADD R12, R12, 0xffffffff ;  /* 0xffffffff0c0c7836 */ /* 0x000fe40000000000 */
[C---:B------:R-:W-:Y:S01]  /*2e30*/  ISETP.NE.AND P0, PT, R13.reuse, 0x4, PT ;  /* 0x000000040d00780c */ /* 0x040fe20003f05270 */
[----:B------:R-:W-:Y:S02]  /*2e40*/  USEL UR6, URZ, 0x1, UP0 ;  /* 0x000000013f067887 */ /* 0x000fe40008000000 */
[----:B------:R-:W-:Y:S01]  /*2e50*/  USEL UR12, UR12, URZ, UP0 ;  /* 0x0000003f0c0c7287 */ /* 0x000fe20008000000 */
[----:B------:R-:W-:-:S03]  /*2e60*/  SEL R13, R13, RZ, P0 ;  /* 0x000000ff0d0d7207 */ /* 0x000fc60000000000 */
[----:B------:R-:W-:Y:S01]  /*2e70*/  LOP3.LUT R150, R150, UR6, RZ, 0x3c, !PT ;  /* 0x0000000696967c12 */ /* 0x000fe2000f8e3cff */
[----:B------:R-:W-:Y:S01]  /*2e80*/  UMOV UR6, 0x1 ;  /* 0x0000000100067882 */ /* 0x000fe20000000000 */
[----:B------:R-:W-:Y:S06]  /*2e90*/  @P1 BRA `(.L_x_33) ;  /* 0xfffffff400cc1947 */ /* 0x000fec000383ffff */
.L_x_25:
[----:B------:R-:W-:Y:S01]  /*2ea0*/  UISETP.NE.AND UP0, UPT, UR4, URZ, UPT ;  /* 0x0000003f0400728c */ /* 0x000fe2000bf05270 */
[----:B01----:R-:W0:Y:S03]  /*2eb0*/  LDC R12, c[0x0][0x28c] ;  /* 0x0000a300ff0c7b82 */ /* 0x003e260000000800 */
[----:B------:R-:W-:-:S06]  /*2ec0*/  USEL UR4, URZ, 0x1, !UP0 ;  /* 0x000000013f047887 */ /* 0x000fcc000c000000 */
[----:B------:R-:W-:-:S13]  /*2ed0*/  ISETP.NE.AND P0, PT, RZ, UR4, PT ;  /* 0x00000004ff007c0c */ /* 0x000fda000bf05270 */
[----:B------:R-:W-:Y:S05]  /*2ee0*/  @!P0 BRA `(.L_x_34) ;  /* 0x0000000400048947 */ /* 0x000fea0003800000 */
[----:B------:R-:W-:Y:S02]  /*2ef0*/  WARPGROUP.DEPBAR.LE gsb0, 0x0 ;  /* 0x00008000000079c5 */ /* 0x000fe40000010000 */
[----:B------:R-:W-:Y:S01]  /*2f00*/  FADD R145, R24, R145 ;  /* 0x0000009118917221 */ /* 0x000fe20000000000 */
        /* <DEDUP_REMOVED lines=62> */
[----:B------:R-:W-:-:S07]  /*32f0*/  FADD R20, R20, R87 ;  /* 0x0000005714147221 */ /* 0x000fce0000000000 */
.L_x_34:
[----:B0-----:R-:W-:Y:S01]  /*3300*/  ISETP.GE.AND P0, PT, R12, 0x1, PT ;  /* 0x000000010c00780c */ /* 0x001fe20003f06270 */
[----:B------:R0:W-:Y:S01]  /*3310*/  SYNCS.ARRIVE.TRANS64.A1T0 RZ, [R149+UR27], RZ ;  /* 0x000000ff95ff79a7 */ /* 0x0001e2000810001b */
[----:B------:R-:W-:-:S11]  /*3320*/  WARPGROUP.DEPBAR.LE gsb0, 0x0 ;  /* 0x00008000000079c5 */ /* 0x000fd60000010000 */
[----:B------:R-:W-:Y:S05]  /*3330*/  @!P0 BRA `(.L_x_35) ;  /* 0x0000000000488947 */ /* 0x000fea0003800000 */
[----:B------:R-:W-:-:S06]  /*3340*/  UISETP.NE.AND UP0, UPT, UR25, 0x3, UPT ;  /* 0x000000031900788c */ /* 0x000fcc000bf05270 */
[----:B------:R-:W-:-:S13]  /*3350*/  PLOP3.LUT P0, PT, PT, PT, UP0, 0x80, 0x0 ;  /* 0x000000000000781c */ /* 0x000fda0003f0f008 */
[----:B------:R-:W-:Y:S05]  /*3360*/  @!P0 BRA `(.L_x_36) ;  /* 0x0000000000048947 */ /* 0x000fea0003800000 */
[----:B------:R-:W-:Y:S01]  /*3370*/  BPT.TRAP 0x1 ;  /* 0x000000040000795c */ /* 0x000fe20000300000 */
.L_x_36:
[----:B------:R-:W-:Y:S01]  /*3380*/  ISETP.NE.AND P0, PT, R7, RZ, PT ;  /* 0x000000ff0700720c */ /* 0x000fe20003f05270 */
[----:B------:R-:W-:-:S12]  /*3390*/  IMAD.U32 R13, RZ, RZ, UR8 ;  /* 0x00000008ff0d7e24 */ /* 0x000fd8000f8e00ff */
[----:B------:R-:W-:-:S05]  /*33a0*/  VOTEU.ANY UP0, P0 ;  /* 0x00000000003f7886 */ /* 0x000fca0000000100 */
[----:B------:R-:W-:Y:S02]  /*33b0*/  @UP0 UIADD3 UR4, UR10, UR9, URZ ;  /* 0x000000090a040290 */ /* 0x000fe4000fffe03f */
[----:B------:R-:W-:-:S04]  /*33c0*/  UISETP.GT.U32.AND UP0, UPT, UR7, 0x1, UPT ;  /* 0x000000010700788c */ /* 0x000fc8000bf04070 */
[----:B------:R-:W-:-:S04]  /*33d0*/  IMAD.U32 R12, RZ, RZ, UR4 ;  /* 0x00000004ff0c7e24 */ /* 0x000fc8000f8e00ff */
[----:B------:R-:W-:-:S05]  /*33e0*/  @P0 IMAD.SHL.U32 R12, R12, 0x8, RZ ;  /* 0x000000080c0c0824 */ /* 0x000fca00078e00ff */
[----:B------:R-:W-:-:S04]  /*33f0*/  @P0 LOP3.LUT R12, R12, 0x18, RZ, 0xc0, !PT ;  /* 0x000000180c0c0812 */ /* 0x000fc800078ec0ff */
[----:B------:R-:W-:-:S04]  /*3400*/  @P0 IADD3 R13, R13, 0x20, R12 ;  /* 0x000000200d0d0810 */ /* 0x000fc80007ffe00c */
[----:B------:R-:W-:-:S04]  /*3410*/  @P0 PRMT R13, R6, 0x654, R13 ;  /* 0x00000654060d0816 */ /* 0x000fc8000000000d */
[----:B------:R1:W-:Y:S01]  /*3420*/  @P0 SYNCS.ARRIVE.TRANS64.RED.A1T0 RZ, [R13+URZ], RZ ;  /* 0x000000ff0dff09a7 */ /* 0x0003e2000810043f */
[----:B------:R-:W-:-:S13]  /*3430*/  PLOP3.LUT P0, PT, PT, PT, UP0, 0x80, 0x0 ;  /* 0x000000000000781c */ /* 0x000fda0003f0f008 */
[----:B-1----:R-:W-:Y:S05]  /*3440*/  @P0 BRA `(.L_x_35) ;  /* 0x0000000000040947 */ /* 0x002fea0003800000 */
[----:B------:R-:W-:Y:S01]  /*3450*/  BPT.TRAP 0x1 ;  /* 0x000000040000795c */ /* 0x000fe20000300000 */
.L_x_35:
[----:B------:R-:W-:Y:S01]  /*3460*/  SHF.L.U32 R12, R148, 0x1f, RZ ;  /* 0x0000001f940c7819 */ /* 0x000fe200000006ff */
[----:B------:R-:W1:Y:S01]  /*3470*/  LDC R31, c[0x0][0x288] ;  /* 0x0000a200ff1f7b82 */ /* 0x000e620000000800 */
[----:B------:R-:W-:Y:S02]  /*3480*/  IMAD.SHL.U32 R28, R5, 0x40, RZ ;  /* 0x00000040051c7824 */ /* 0x000fe400078e00ff */
[----:B------:R-:W4:Y:S02]  /*3490*/  SYNCS.PHASECHK.TRANS64.TRYWAIT P0, [R15+URZ+0x8], R12 ;  /* 0x0000080c0f0075a7 */ /* 0x000f24000800017f */
[----:B----4-:R-:W-:Y:S05]  /*34a0*/  @!P0 BRA `(.L_x_37) ;  /* 0x00000060007c8947 */ /* 0x010fea0003800000 */
.L_x_195:
[----:B------:R-:W-:Y:S01]  /*34b0*/  ULDC UR4, c[0x0][0x284] ;  /* 0x0000a10000047ab9 */ /* 0x000fe20000000800 */
[----:B------:R-:W-:Y:S01]  /*34c0*/  IMAD.SHL.U32 R30, R4, 0x80, RZ ;  /* 0x00000080041e7824 */ /* 0x000fe200078e00ff */
[----:B------:R-:W-:-:S04]  /*34d0*/  ISETP.GE.AND P0, PT, R28, UR4, PT ;  /* 0x000000041c007c0c */ /* 0x000fc8000bf06270 */
[----:B-1----:R-:W-:-:S13]  /*34e0*/  ISETP.GE.OR P0, PT, R30, R31, P0 ;  /* 0x0000001f1e00720c */ /* 0x002fda0000706670 */
[----:B------:R-:W-:Y:S05]  /*34f0*/  @P0 BRA `(.L_x_38) ;  /* 0x0000004400e00947 */ /* 0x000fea0003800000 */
[----:B------:R-:W1:Y:S01]  /*3500*/  LDC.64 R32, c[0x0][0x5c8] ;  /* 0x00017200ff207b82 */ /* 0x000e620000000a00 */
[----:B------:R-:W-:Y:S01]  /*3510*/  IMAD.SHL.U32 R24, R14, 0x2, RZ ;  /* 0x000000020e187824 */ /* 0x000fe200078e00ff */
[----:B------:R-:W-:Y:S01]  /*3520*/  SHF.R.S32.HI R35, RZ, 0x1f, R0 ;  /* 0x0000001fff237819 */ /* 0x000fe20000011400 */
[----:B------:R-:W-:Y:S01]  /*3530*/  ULDC.64 UR4, c[0x0][0x5d0] ;  /* 0x0001740000047ab9 */ /* 0x000fe20000000a00 */
[----:B------:R-:W-:Y:S01]  /*3540*/  SHF.R.S32.HI R34, RZ, 0x1f, R30 ;  /* 0x0000001fff227819 */ /* 0x000fe2000001141e */
[----:B------:R-:W-:Y:S01]  /*3550*/  BSSY B0, `(.L_x_38) ;  /* 0x0000472000007945 */ /* 0x000fe20003800000 */
[--C-:B------:R-:W-:Y:S01]  /*3560*/  SHF.R.S32.HI R25, RZ, 0x1f, R24.reuse ;  /* 0x0000001fff197819 */ /* 0x100fe20000011418 */
[----:B------:R-:W-:Y:S02]  /*3570*/  IMAD R27, R35, UR4, RZ ;  /* 0x00000004231b7c24 */ /* 0x000fe4000f8e02ff */
[----:B----4-:R-:W-:-:S04]  /*3580*/  IMAD.WIDE.U32 R12, R0, UR4, R24 ;  /* 0x00000004000c7c25 */ /* 0x010fc8000f8e0018 */
[----:B------:R-:W-:Y:S01]  /*3590*/  IMAD R29, R0, UR5, R27 ;  /* 0x00000005001d7c24 */ /* 0x000fe2000f8e021b */
[----:B------:R-:W-:Y:S01]  /*35a0*/  IADD3 R12, P0, R30, R12, RZ ;  /* 0x0000000c1e0c7210 */ /* 0x000fe20007f1e0ff */
[----:B------:R-:W-:Y:S01]  /*35b0*/  IMAD.WIDE R26, R5, 0x40, R8 ;  /* 0x00000040051a7825 */ /* 0x000fe200078e0208 */
[----:B------:R-:W-:Y:S02]  /*35c0*/  ULDC.64 UR4, c[0x0][0x5c0] ;  /* 0x0001700000047ab9 */ /* 0x000fe40000000a00 */
[----:B------:R-:W-:Y:S01]  /*35d0*/  IADD3.X R13, R34, R13, R29, P0, !PT ;  /* 0x0000000d220d7210 */ /* 0x000fe200007fe41d */
[----:B------:R-:W-:Y:S02]  /*35e0*/  IMAD R29, R14, -0x2, R31 ;  /* 0xfffffffe0e1d7824 */ /* 0x000fe400078e021f */
[-C--:B-1----:R-:W-:Y:S02]  /*35f0*/  IMAD R4, R27, R32.reuse, RZ ;  /* 0x000000201b047224 */ /* 0x082fe400078e02ff */
[----:B------:R-:W-:-:S04]  /*3600*/  IMAD.WIDE.U32 R12, R26, R32, R12 ;  /* 0x000000201a0c7225 */ /* 0x000fc800078e000c */
[----:B------:R-:W-:Y:S01]  /*3610*/  IMAD R5, R26, R33, R4 ;  /* 0x000000211a057224 */ /* 0x000fe200078e0204 */
[----:B------:R-:W-:Y:S02]  /*3620*/  LEA R4, P0, R32, R12, 0x3 ;  /* 0x0000000c20047211 */ /* 0x000fe400078018ff */
[----:B------:R-:W-:Y:S01]  /*3630*/  IADD3 R12, P1, R12, UR4, RZ ;  /* 0x000000040c0c7c10 */ /* 0x000fe2000ff3e0ff */
[----:B------:R-:W-:Y:S01]  /*3640*/  IMAD.IADD R13, R13, 0x1, R5 ;  /* 0x000000010d0d7824 */ /* 0x000fe200078e0205 */
[----:B------:R-:W-:-:S04]  /*3650*/  IADD3 R4, P2, R4, UR4, RZ ;  /* 0x0000000404047c10 */ /* 0x000fc8000ff5e0ff */
[----:B------:R-:W-:Y:S01]  /*3660*/  LEA.HI.X R5, R32, R13, R33, 0x3, P0 ;  /* 0x0000000d20057211 */ /* 0x000fe200000f1c21 */
[----:B------:R-:W-:Y:S01]  /*3670*/  IMAD.IADD R32, R17, 0x1, -R28 ;  /* 0x0000000111207824 */ /* 0x000fe200078e0a1c */
[----:B---3-5:R-:W-:Y:S01]  /*3680*/  FSETP.NEU.AND P0, PT, R11, RZ, PT ;  /* 0x000000ff0b00720b */ /* 0x028fe20003f0d000 */
[----:B------:R-:W-:Y:S01]  /*3690*/  IMAD.IADD R28, R29, 0x1, -R30 ;  /* 0x000000011d1c7824 */ /* 0x000fe200078e0a1e */
[----:B------:R-:W-:Y:S02]  /*36a0*/  IADD3.X R13, R13, UR5, RZ, P1, !PT ;  /* 0x000000050d0d7c10 */ /* 0x000fe40008ffe4ff */
[----:B------:R-:W-:-:S09]  /*36b0*/  IADD3.X R5, R5, UR5, RZ, P2, !PT ;  /* 0x0000000505057c10 */ /* 0x000fd200097fe4ff */
[----:B------:R-:W-:Y:S05]  /*36c0*/  @!P0 BRA `(.L_x_39) ;  /* 0x0000003400608947 */ /* 0x000fea0003800000 */
[----:B------:R-:W-:Y:S01]  /*36d0*/  ULDC.64 UR4, c[0x0][0x5b8] ;  /* 0x00016e0000047ab9 */ /* 0x000fe20000000a00 */
[----:B------:R-:W-:Y:S01]  /*36e0*/  ULDC.64 UR16, c[0x0][0x5a8] ;  /* 0x00016a0000107ab9 */ /* 0x000fe20000000a00 */
[----:B------:R-:W-:Y:S01]  /*36f0*/  IMAD.WIDE.U32 R24, R0, UR4, R24 ;  /* 0x0000000400187c25 */ /* 0x000fe2000f8e0018 */
[----:B------:R-:W-:Y:S03]  /*3700*/  BSSY B1, `(.L_x_40) ;  /* 0x0000010000017945 */ /* 0x000fe60003800000 */
[----:B------:R-:W-:Y:S01]  /*3710*/  IMAD R29, R35, UR4, RZ ;  /* 0x00000004231d7c24 */ /* 0x000fe2000f8e02ff */
[----:B------:R-:W-:-:S03]  /*3720*/  IADD3 R30, P0, R30, R24, RZ ;  /* 0x000000181e1e7210 */ /* 0x000fc60007f1e0ff */
[----:B------:R-:W-:Y:S01]  /*3730*/  IMAD R29, R0, UR5, R29 ;  /* 0x00000005001d7c24 */ /* 0x000fe2000f8e021d */
[----:B------:R-:W-:Y:S01]  /*3740*/  ULDC.64 UR4, c[0x0][0x5b0] ;  /* 0x00016c0000047ab9 */ /* 0x000fe20000000a00 */
[----:B------:R-:W-:-:S03]  /*3750*/  PRMT R0, RZ, 0x7610, R0 ;  /* 0x00007610ff007816 */ /* 0x000fc60000000000 */
[----:B------:R-:W-:Y:S01]  /*3760*/  IADD3.X R31, R34, R25, R29, P0, !PT ;  /* 0x00000019221f7210 */ /* 0x000fe200007fe41d */
[----:B------:R-:W-:Y:S01]  /*3770*/  IMAD R29, R27, UR4, RZ ;  /* 0x000000041b1d7c24 */ /* 0x000fe2000f8e02ff */
[----:B------:R-:W-:Y:S01]  /*3780*/  ISETP.GE.AND P0, PT, R32, 0x1, PT ;  /* 0x000000012000780c */ /* 0x000fe20003f06270 */
[----:B------:R-:W-:-:S03]  /*3790*/  IMAD.WIDE.U32 R24, R26, UR4, R30 ;  /* 0x000000041a187c25 */ /* 0x000fc6000f8e001e */
[----:B------:R-:W-:Y:S01]  /*37a0*/  ISETP.LT.OR P2, PT, R28, 0x1, !P0 ;  /* 0x000000011c00780c */ /* 0x000fe20004741670 */
[----:B------:R-:W-:Y:S01]  /*37b0*/  IMAD R29, R26, UR5, R29 ;  /* 0x000000051a1d7c24 */ /* 0x000fe2000f8e021d */
[----:B------:R-:W-:-:S04]  /*37c0*/  IADD3 R24, P1, R24, UR16, RZ ;  /* 0x0000001018187c10 */ /* 0x000fc8000ff3e0ff */
[----:B------:R-:W-:-:S07]  /*37d0*/  IADD3.X R25, R25, UR17, R29, P1, !PT ;  /* 0x0000001119197c10 */ /* 0x000fce0008ffe41d */
[----:B------:R-:W-:Y:S05]  /*37e0*/  @P2 BRA `(.L_x_41) ;  /* 0x0000000000042947 */ /* 0x000fea0003800000 */
[----:B------:R1:W5:Y:S02]  /*37f0*/  LDG.E.U8 R0, desc[UR20][R24.64] ;  /* 0x0000001418007981 */ /* 0x000364000c1e1100 */
.L_x_41:
[----:B------:R-:W-:Y:S05]  /*3800*/  BSYNC B1 ;  /* 0x0000000000017941 */ /* 0x000fea0003800000 */
.L_x_40:
[----:B-----5:R-:W-:Y:S01]  /*3810*/  LOP3.LUT R0, R0, 0xff, RZ, 0xc0, !PT ;  /* 0x000000ff00007812 */ /* 0x020fe200078ec0ff */
[----:B------:R-:W-:Y:S01]  /*3820*/  BSSY B1, `(.L_x_42) ;  /* 0x000000b000017945 */ /* 0x000fe20003800000 */
[----:B------:R-:W-:Y:S02]  /*3830*/  ISETP.LT.OR P3, PT, R28, 0x2, !P0 ;  /* 0x000000021c00780c */ /* 0x000fe40004761670 */
[----:B------:R-:W-:-:S05]  /*3840*/  F2FP.F16.E4M3.UNPACK_B R0, R0 ;  /* 0x00000000ff00723e */ /* 0x000fca00020006ff */
[----:B------:R-:W-:-:S05]  /*3850*/  HADD2.F32 R0, -RZ, R0.H0_H0 ;  /* 0x20000000ff007230 */ /* 0x000fca0000004100 */
[----:B------:R-:W-:-:S04]  /*3860*/  FMUL R0, R0, R11 ;  /* 0x0000000b00007220 */ /* 0x000fc80000400000 */
[----:B--2---:R-:W-:-:S05]  /*3870*/  FFMA R0, R145, R10, R0 ;  /* 0x0000000a91007223 */ /* 0x004fca0000000000 */
[----:B------:R-:W-:Y:S02]  /*3880*/  F2FP.SATFINITE.E4M3.F32.PACK_AB_MERGE_C R29, RZ, R0, RZ ;  /* 0x00000000ff1d723e */ /* 0x000fe400048070ff */
[----:B------:R-:W-:-:S03]  /*3890*/  PRMT R0, RZ, 0x7610, R0 ;  /* 0x00007610ff007816 */ /* 0x000fc60000000000 */
[----:B------:R2:W-:Y:S01]  /*38a0*/  @!P2 STG.E.U8 desc[UR20][R12.64], R29 ;  /* 0x0000001d0c00a986 */ /* 0x0005e2000c101114 */
[----:B------:R-:W-:Y:S05]  /*38b0*/  @P3 BRA `(.L_x_43) ;  /* 0x0000000000043947 */ /* 0x000fea0003800000 */
[----:B------:R3:W5:Y:S02]  /*38c0*/  LDG.E.U8 R0, desc[UR20][R24.64+0x1] ;  /* 0x0000011418007981 */ /* 0x000764000c1e1100 */
.L_x_43:
[----:B------:R-:W-:Y:S05]  /*38d0*/  BSYNC B1 ;  /* 0x0000000000017941 */ /* 0x000fea0003800000 */
.L_x_42:
[----:B-----5:R-:W-:Y:S01]  /*38e0*/  LOP3.LUT R0, R0, 0xff, RZ, 0xc0, !PT ;  /* 0x000000ff00007812 */ /* 0x020fe200078ec0ff */
[----:B------:R-:W-:Y:S01]  /*38f0*/  BSSY B1, `(.L_x_44) ;  /* 0x0000013000017945 */ /* 0x000fe20003800000 */
[----:B--2---:R-:W-:Y:S02]  /*3900*/  IADD3 R29, P1, R26, 0x8, RZ ;  /* 0x000000081a1d7810 */ /* 0x004fe40007f3e0ff */
[----:B------:R-:W-:-:S03]  /*3910*/  F2FP.F16.E4M3.UNPACK_B R0, R0 ;  /* 0x00000000ff00723e */ /* 0x000fc600020006ff */
[----:B------:R-:W-:Y:S01]  /*3920*/  IMAD.X R26, RZ, RZ, R27, P1 ;  /* 0x000000ffff1a7224 */ /* 0x000fe200008e061b */
[----:B------:R-:W-:Y:S01]  /*3930*/  ISETP.GE.AND P1, PT, R32, 0x9, PT ;  /* 0x000000092000780c */ /* 0x000fe20003f26270 */
[----:B------:R-:W-:Y:S02]  /*3940*/  HADD2.F32 R0, -RZ, R0.H0_H0 ;  /* 0x20000000ff007230 */ /* 0x000fe40000004100 */
[----:B------:R-:W-:Y:S01]  /*3950*/  IMAD R26, R26, UR4, RZ ;  /* 0x000000041a1a7c24 */ /* 0x000fe2000f8e02ff */
[----:B------:R-:W-:Y:S01]  /*3960*/  ISETP.LT.OR P4, PT, R28, 0x1, !P1 ;  /* 0x000000011c00780c */ /* 0x000fe20004f81670 */
[----:B------:R-:W-:-:S04]  /*3970*/  IMAD.WIDE.U32 R30, R29, UR4, R30 ;  /* 0x000000041d1e7c25 */ /* 0x000fc8000f8e001e */
[----:B------:R-:W-:Y:S01]  /*3980*/  FMUL R27, R0, R11 ;  /* 0x0000000b001b7220 */ /* 0x000fe20000400000 */
[----:B------:R-:W-:Y:S01]  /*3990*/  PRMT R0, RZ, 0x7610, R0 ;  /* 0x00007610ff007816 */ /* 0x000fe20000000000 */
[----:B------:R-:W-:Y:S02]  /*39a0*/  IMAD R29, R29, UR5, R26 ;  /* 0x000000051d1d7c24 */ /* 0x000fe4000f8e021a */
[----:B------:R-:W-:Y:S01]  /*39b0*/  FFMA R27, R144, R10, R27 ;  /* 0x0000000a901b7223 */ /* 0x000fe2000000001b */
[----:B------:R-:W-:-:S04]  /*39c0*/  IADD3 R26, P2, R30, UR16, RZ ;  /* 0x000000101e1a7c10 */ /* 0x000fc8000ff5e0ff */
[----:B------:R-:W-:Y:S02]  /*39d0*/  F2FP.SATFINITE.E4M3.F32.PACK_AB_MERGE_C R33, RZ, R27, RZ ;  /* 0x0000001bff21723e */ /* 0x000fe400048070ff */
[----:B------:R-:W-:-:S03]  /*39e0*/  IADD3.X R27, R31, UR17, R29, P2, !PT ;  /* 0x000000111f1b7c10 */ /* 0x000fc600097fe41d */
[----:B------:R2:W-:Y:S01]  /*39f0*/  @!P3 STG.E.U8 desc[UR20][R12.64+0x1], R33 ;  /* 0x000001210c00b986 */ /* 0x0005e2000c101114 */
[----:B------:R-:W-:Y:S05]  /*3a00*/  @P4 BRA `(.L_x_45) ;  /* 0x0000000000044947 */ /* 0x000fea0003800000 */
[----:B------:R4:W5:Y:S02]  /*3a10*/  LDG.E.U8 R0, desc[UR20][R26.64] ;  /* 0x000000141a007981 */ /* 0x000964000c1e1100 */
.L_x_45:
[----:B------:R-:W-:Y:S05]  /*3a20*/  BSYNC B1 ;  /* 0x0000000000017941 */ /* 0x000fea0003800000 */
.L_x_44:
[----:B-----5:R-:W-:Y:S01]  /*3a30*/  LOP3.LUT R0, R0, 0xff, RZ, 0xc0, !PT ;  /* 0x000000ff00007812 */ /* 0x020fe200078ec0ff */
[----:B------:R-:W-:Y:S01]  /*3a40*/  BSSY B1, `(.L_x_46) ;  /* 0x000000b000017945 */ /* 0x000fe20003800000 */
[----:B------:R-:W-:Y:S02]  /*3a50*/  ISETP.LT.OR P2, PT, R28, 0x2, !P1 ;  /* 0x000000021c00780c */ /* 0x000fe40004f41670 */
[----:B------:R-:W-:-:S05]  /*3a60*/  F2FP.F16.E4M3.UNPACK_B R0, R0 ;  /* 0x00000000ff00723e */ /* 0x000fca00020006ff */
[----:B------:R-:W-:-:S05]  /*3a70*/  HADD2.F32 R0, -RZ, R0.H0_H0 ;  /* 0x20000000ff007230 */ /* 0x000fca0000004100 */
[----:B------:R-:W-:-:S04]  /*3a80*/  FMUL R0, R0, R11 ;  /* 0x0000000b00007220 */ /* 0x000fc80000400000 */
[----:B------:R-:W-:-:S05]  /*3a90*/  FFMA R0, R143, R10, R0 ;  /* 0x0000000a8f007223 */ /* 0x000fca0000000000 */
[----:B------:R-:W-:Y:S02]  /*3aa0*/  F2FP.SATFINITE.E4M3.F32.PACK_AB_MERGE_C R29, RZ, R0, RZ ;  /* 0x00000000ff1d723e */ /* 0x000fe400048070ff */
[----:B------:R-:W-:-:S03]  /*3ab0*/  PRMT R0, RZ, 0x7610, R0 ;  /* 0x00007610ff007816 */ /* 0x000fc60000000000 */
[----:B------:R0:W-:Y:S01]  /*3ac0*/  @!P4 STG.E.U8 desc[UR20][R4.64], R29 ;  /* 0x0000001d0400c986 */ /* 0x0001e2000c101114 */
[----:B------:R-:W-:Y:S05]  /*3ad0*/  @P2 BRA `(.L_x_47) ;  /* 0x0000000000042947 */ /* 0x000fea0003800000 */
[----:B------:R0:W5:Y:S02]  /*3ae0*/  LDG.E.U8 R0, desc[UR20][R26.64+0x1] ;  /* 0x000001141a007981 */ /* 0x000164000c1e1100 */
.L_x_47:
[----:B------:R-:W-:Y:S05]  /*3af0*/  BSYNC B1 ;  /* 0x0000000000017941 */ /* 0x000fea0003800000 */
.L_x_46:
[----:B-----5:R-:W-:Y:S01]  /*3b00*/  LOP3.LUT R0, R0, 0xff, RZ, 0xc0, !PT ;  /* 0x000000ff00007812 */ /* 0x020fe200078ec0ff */
[----:B------:R-:W-:Y:S01]  /*3b10*/  BSSY B1, `(.L_x_48) ;  /* 0x000000b000017945 */ /* 0x000fe20003800000 */
[----:B------:R-:W-:Y:S02]  /*3b20*/  ISETP.LT.OR P3, PT, R28, 0x9, !P0 ;  /* 0x000000091c00780c */ /* 0x000fe40004761670 */
[----:B------:R-:W-:-:S05]  /*3b30*/  F2FP.F16.E4M3.UNPACK_B R0, R0 ;  /* 0x00000000ff00723e */ /* 0x000fca00020006ff */
[----:B------:R-:W-:-:S05]  /*3b40*/  HADD2.F32 R0, -RZ, R0.H0_H0 ;  /* 0x20000000ff007230 */ /* 0x000fca0000004100 */
[----:B0-----:R-:W-:Y:S01]  /*3b50*/  FMUL R29, R0, R11 ;  /* 0x0000000b001d7220 */ /* 0x001fe20000400000 */
[----:B------:R-:W-:-:S03]  /*3b60*/  PRMT R0, RZ, 0x7610, R0 ;  /* 0x00007610ff007816 */ /* 0x000fc60000000000 */
[----:B------:R-:W-:-:S05]  /*3b70*/  FFMA R29, R142, R10, R29 ;  /* 0x0000000a8e1d7223 */ /* 0x000fca000000001d */
[----:B------:R-:W-:-:S05]  /*3b80*/  F2FP.SATFINITE.E4M3.F32.PACK_AB_MERGE_C R29, RZ, R29, RZ ;  /* 0x0000001dff1d723e */ /* 0x000fca00048070ff */
[----:B------:R0:W-:Y:S01]  /*3b90*/  @!P2 STG.E.U8 desc[UR20][R4.64+0x1], R29 ;  /* 0x0000011d0400a986 */ /* 0x0001e2000c101114 */
[----:B------:R-:W-:Y:S05]  /*3ba0*/  @P3 BRA `(.L_x_49) ;  /* 0x0000000000043947 */ /* 0x000fea0003800000 */
[----:B------:R0:W5:Y:S02]  /*3bb0*/  LDG.E.U8 R0, desc[UR20][R24.64+0x8] ;  /* 0x0000081418007981 */ /* 0x000164000c1e1100 */
.L_x_49:
[----:B------:R-:W-:Y:S05]  /*3bc0*/  BSYNC B1 ;  /* 0x0000000000017941 */ /* 0x000fea0003800000 */
.L_x_48:
[----:B-----5:R-:W-:Y:S01]  /*3bd0*/  LOP3.LUT R0, R0, 0xff, RZ, 0xc0, !PT ;  /* 0x000000ff00007812 */ /* 0x020fe200078ec0ff */
[----:B------:R-:W-:Y:S01]  /*3be0*/  BSSY B1, `(.L_x_50) ;  /* 0x000000b000017945 */ /* 0x000fe20003800000 */
[----:B------:R-:W-:Y:S02]  /*3bf0*/  ISETP.LT.OR P2, PT, R28, 0xa, !P0 ;  /* 0x0000000a1c00780c */ /* 0x000fe40004741670 */
[----:B------:R-:W-:-:S05]  /*3c00*/  F2FP.F16.E4M3.UNPACK_B R0, R0 ;  /* 0x00000000ff00723e */ /* 0x000fca00020006ff */
[----:B------:R-:W-:-:S05]  /*3c10*/  HADD2.F32 R0, -RZ, R0.H0_H0 ;  /* 0x20000000ff007230 */ /* 0x000fca0000004100 */
[----:B------:R-:W-:-:S04]  /*3c20*/  FMUL R0, R0, R11 ;  /* 0x0000000b00007220 */ /* 0x000fc80000400000 */
[----:B------:R-:W-:-:S05]  /*3c30*/  FFMA R0, R141, R10, R0 ;  /* 0x0000000a8d007223 */ /* 0x000fca0000000000 */
[----:B0-----:R-:W-:Y:S02]  /*3c40*/  F2FP.SATFINITE.E4M3.F32.PACK_AB_MERGE_C R29, RZ, R0, RZ ;  /* 0x00000000ff1d723e */ /* 0x001fe400048070ff */
[----:B------:R-:W-:-:S03]  /*3c50*/  PRMT R0, RZ, 0x7610, R0 ;  /* 0x00007610ff007816 */ /* 0x000fc60000000000 */
[----:B------:R0:W-:Y:S01]  /*3c60*/  @!P3 STG.E.U8 desc[UR20][R12.64+0x8], R29 ;  /* 0x0000081d0c00b986 */ /* 0x0001e2000c101114 */
[----:B------:R-:W-:Y:S05]  /*3c70*/  @P2 BRA `(.L_x_51) ;  /* 0x0000000000042947 */ /* 0x000fea0003800000 */
[----:B------:R0:W5:Y:S02]  /*3c80*/  LDG.E.U8 R0, desc[UR20][R24.64+0x9] ;  /* 0x0000091418007981 */ /* 0x000164000c1e1100 */
.L_x_51:
[----:B------:R-:W-:Y:S05]  /*3c90*/  BSYNC B1 ;  /* 0x0000000000017941 */ /* 0x000fea0003800000 */
.L_x_50:
        /* <DEDUP_REMOVED lines=12> */
.L_x_53:
[----:B------:R-:W-:Y:S05]  /*3d60*/  BSYNC B1 ;  /* 0x0000000000017941 */ /* 0x000fea0003800000 */
.L_x_52:
        /* <DEDUP_REMOVED lines=12> */
.L_x_55:
[----:B------:R-:W-:Y:S05]  /*3e30*/  BSYNC B1 ;  /* 0x0000000000017941 */ /* 0x000fea0003800000 */
.L_x_54:
        /* <DEDUP_REMOVED lines=12> */
.L_x_57:
[----:B------:R-:W-:Y:S05]  /*3f00*/  BSYNC B1 ;  /* 0x0000000000017941 */ /* 0x000fea0003800000 */
.L_x_56:
        /* <DEDUP_REMOVED lines=12> */
.L_x_59:
[----:B------:R-:W-:Y:S05]  /*3fd0*/  BSYNC B1 ;  /* 0x0000000000017941 */ /* 0x000fea0003800000 */
.L_x_58:
        /* <DEDUP_REMOVED lines=12> */
.L_x_61:
[----:B------:R-:W-:Y:S05]  /*40a0*/  BSYNC B1 ;  /* 0x0000000000017941 */ /* 0x000fea0003800000 */
.L_x_60:
        /* <DEDUP_REMOVED lines=12> */
.L_x_63:
[----:B------:R-:W-:Y:S05]  /*4170*/  BSYNC B1 ;  /* 0x0000000000017941 */ /* 0x000fea0003800000 */
.L_x_62:
        /* <DEDUP_REMOVED lines=12> */
.L_x_65:
[----:B------:R-:W-:Y:S05]  /*4240*/  BSYNC B1 ;  /* 0x0000000000017941 */ /* 0x000fea0003800000 */
.L_x_64:
        /* <DEDUP_REMOVED lines=12> */
.L_x_67:
[----:B------:R-:W-:Y:S05]  /*4310*/  BSYNC B1 ;  /* 0x0000000000017941 */ /* 0x000fea0003800000 */
.L_x_66:
        /* <DEDUP_REMOVED lines=12> */
.L_x_69:
[----:B------:R-:W-:Y:S05]  /*43e0*/  BSYNC B1 ;  /* 0x0000000000017941 */ /* 0x000fea0003800000 */
.L_x_68:
        /* <DEDUP_REMOVED lines=12> */
.L_x_71:
[----:B------:R-:W-:Y:S05]  /*44b0*/  BSYNC B1 ;  /* 0x0000000000017941 */ /* 0x000fea0003800000 */
.L_x_70:
        /* <DEDUP_REMOVED lines=12> */
.L_x_73:
[----:B------:R-:W-:Y:S05]  /*4580*/  BSYNC B1 ;  /* 0x0000000000017941 */ /* 0x000fea0003800000 */
.L_x_72:
        /* <DEDUP_REMOVED lines=12> */
.L_x_75:
[----:B------:R-:W-:Y:S05]  /*4650*/  BSYNC B1 ;  /* 0x0000000000017941 */ /* 0x000fea0003800000 */
.L_x_74:
        /* <DEDUP_REMOVED lines=12> */
.L_x_77:
[----:B------:R-:W-:Y:S05]  /*4720*/  BSYNC B1 ;  /* 0x0000000000017941 */ /* 0x000fea0003800000 */
.L_x_76:
        /* <DEDUP_REMOVED lines=12> */
.L_x_79:
[----:B------:R-:W-:Y:S05]  /*47f0*/  BSYNC B1 ;  /* 0x0000000000017941 */ /* 0x000fea0003800000 */
.L_x_78:
        /* <DEDUP_REMOVED lines=12> */
.L_x_81:
[----:B------:R-:W-:Y:S05]  /*48c0*/  BSYNC B1 ;  /* 0x0000000000017941 */ /* 0x000fea0003800000 */
.L_x_80:
        /* <DEDUP_REMOVED lines=12> */
.L_x_83:
[----:B------:R-:W-:Y:S05]  /*4990*/  BSYNC B1 ;  /* 0x0000000000017941 */ /* 0x000fea0003800000 */
.L_x_82:
        /* <DEDUP_REMOVED lines=12> */
.L_x_85:
[----:B------:R-:W-:Y:S05]  /*4a60*/  BSYNC B1 ;  /* 0x0000000000017941 */ /* 0x000fea0003800000 */
.L_x_84:
        /* <DEDUP_REMOVED lines=12> */
.L_x_87:
[----:B------:R-:W-:Y:S05]  /*4b30*/  BSYNC B1 ;  /* 0x0000000000017941 */ /* 0x000fea0003800000 */
.L_x_86:
        /* <DEDUP_REMOVED lines=12> */
.L_x_89:
[----:B------:R-:W-:Y:S05]  /*4c00*/  BSYNC B1 ;  /* 0x0000000000017941 */ /* 0x000fea0003800000 */
.L_x_88:
        /* <DEDUP_REMOVED lines=12> */
.L_x_91:
[----:B------:R-:W-:Y:S05]  /*4cd0*/  BSYNC B1 ;  /* 0x0000000000017941 */ /* 0x000fea0003800000 */
.L_x_90:
        /* <DEDUP_REMOVED lines=12> */
.L_x_93:
[----:B------:R-:W-:Y:S05]  /*4da0*/  BSYNC B1 ;  /* 0x0000000000017941 */ /* 0x000fea0003800000 */
.L_x_92:
        /* <DEDUP_REMOVED lines=12> */
.L_x_95:
[----:B------:R-:W-:Y:S05]  /*4e70*/  BSYNC B1 ;  /* 0x0000000000017941 */ /* 0x000fea0003800000 */
.L_x_94:
        /* <DEDUP_REMOVED lines=12> */
.L_x_97:
[----:B------:R-:W-:Y:S05]  /*4f40*/  BSYNC B1 ;  /* 0x0000000000017941 */ /* 0x000fea0003800000 */
.L_x_96:
        /* <DEDUP_REMOVED lines=12> */
.L_x_99:
[----:B------:R-:W-:Y:S05]  /*5010*/  BSYNC B1 ;  /* 0x0000000000017941 */ /* 0x000fea0003800000 */
.L_x_98:
        /* <DEDUP_REMOVED lines=12> */
.L_x_101:
[----:B------:R-:W-:Y:S05]  /*50e0*/  BSYNC B1 ;  /* 0x0000000000017941 */ /* 0x000fea0003800000 */
.L_x_100:
        /* <DEDUP_REMOVED lines=12> */
.L_x_103:
[----:B------:R-:W-:Y:S05]  /*51b0*/  BSYNC B1 ;  /* 0x0000000000017941 */ /* 0x000fea0003800000 */
.L_x_102:
        /* <DEDUP_REMOVED lines=12> */
.L_x_105:
[----:B------:R-:W-:Y:S05]  /*5280*/  BSYNC B1 ;  /* 0x0000000000017941 */ /* 0x000fea0003800000 */
.L_x_104:
        /* <DEDUP_REMOVED lines=12> */
.L_x_107:
[----:B------:R-:W-:Y:S05]  /*5350*/  BSYNC B1 ;  /* 0x0000000000017941 */ /* 0x000fea0003800000 */
.L_x_106:
        /* <DEDUP_REMOVED lines=12> */
.L_x_109:
[----:B------:R-:W-:Y:S05]  /*5420*/  BSYNC B1 ;  /* 0x0000000000017941 */ /* 0x000fea0003800000 */
.L_x_108:
        /* <DEDUP_REMOVED lines=12> */
.L_x_111:
[----:B------:R-:W-:Y:S05]  /*54f0*/  BSYNC B1 ;  /* 0x0000000000017941 */ /* 0x000fea0003800000 */
.L_x_110:
        /* <DEDUP_REMOVED lines=12> */
.L_x_113:
[----:B------:R-:W-:Y:S05]  /*55c0*/  BSYNC B1 ;  /* 0x0000000000017941 */ /* 0x000fea0003800000 */
.L_x_112:
        /* <DEDUP_REMOVED lines=12> */
.L_x_115:
[----:B------:R-:W-:Y:S05]  /*5690*/  BSYNC B1 ;  /* 0x0000000000017941 */ /* 0x000fea0003800000 */
.L_x_114:
        /* <DEDUP_REMOVED lines=12> */
.L_x_117:
[----:B------:R-:W-:Y:S05]  /*5760*/  BSYNC B1 ;  /* 0x0000000000017941 */ /* 0x000fea0003800000 */
.L_x_116:
        /* <DEDUP_REMOVED lines=12> */
.L_x_119:
[----:B------:R-:W-:Y:S05]  /*5830*/  BSYNC B1 ;  /* 0x0000000000017941 */ /* 0x000fea0003800000 */
.L_x_118:
        /* <DEDUP_REMOVED lines=12> */
.L_x_121:
[----:B------:R-:W-:Y:S05]  /*5900*/  BSYNC B1 ;  /* 0x0000000000017941 */ /* 0x000fea0003800000 */
.L_x_120:
        /* <DEDUP_REMOVED lines=12> */
.L_x_123:
[----:B------:R-:W-:Y:S05]  /*59d0*/  BSYNC B1 ;  /* 0x0000000000017941 */ /* 0x000fea0003800000 */
.L_x_122:
        /* <DEDUP_REMOVED lines=12> */
.L_x_125:
[----:B------:R-:W-:Y:S05]  /*5aa0*/  BSYNC B1 ;  /* 0x0000000000017941 */ /* 0x000fea0003800000 */
.L_x_124:
        /* <DEDUP_REMOVED lines=12> */
.L_x_127:
[----:B------:R-:W-:Y:S05]  /*5b70*/  BSYNC B1 ;  /* 0x0000000000017941 */ /* 0x000fea0003800000 */
.L_x_126:
        /* <DEDUP_REMOVED lines=12> */
.L_x_129:
[----:B------:R-:W-:Y:S05]  /*5c40*/  BSYNC B1 ;  /* 0x0000000000017941 */ /* 0x000fea0003800000 */
.L_x_128:
        /* <DEDUP_REMOVED lines=12> */
.L_x_131:
[----:B------:R-:W-:Y:S05]  /*5d10*/  BSYNC B1 ;  /* 0x0000000000017941 */ /* 0x000fea0003800000 */
.L_x_130:
        /* <DEDUP_REMOVED lines=12> */
.L_x_133:
[----:B------:R-:W-:Y:S05]  /*5de0*/  BSYNC B1 ;  /* 0x0000000000017941 */ /* 0x000fea0003800000 */
.L_x_132:
        /* <DEDUP_REMOVED lines=12> */
.L_x_135:
[----:B------:R-:W-:Y:S05]  /*5eb0*/  BSYNC B1 ;  /* 0x0000000000017941 */ /* 0x000fea0003800000 */
.L_x_134:
        /* <DEDUP_REMOVED lines=12> */
.L_x_137:
[----:B------:R-:W-:Y:S05]  /*5f80*/  BSYNC B1 ;  /* 0x0000000000017941 */ /* 0x000fea0003800000 */
.L_x_136:
        /* <DEDUP_REMOVED lines=12> */
.L_x_139:
[----:B------:R-:W-:Y:S05]  /*6050*/  BSYNC B1 ;  /* 0x0000000000017941 */ /* 0x000fea0003800000 */
.L_x_138:
        /* <DEDUP_REMOVED lines=12> */
.L_x_141:
[----:B------:R-:W-:Y:S05]  /*6120*/  BSYNC B1 ;  /* 0x0000000000017941 */ /* 0x000fea0003800000 */
.L_x_140:
        /* <DEDUP_REMOVED lines=12> */
.L_x_143:
[----:B------:R-:W-:Y:S05]  /*61f0*/  BSYNC B1 ;  /* 0x0000000000017941 */ /* 0x000fea0003800000 */
.L_x_142:
        /* <DEDUP_REMOVED lines=12> */
.L_x_145:
[----:B------:R-:W-:Y:S05]  /*62c0*/  BSYNC B1 ;  /* 0x0000000000017941 */ /* 0x000fea0003800000 */
.L_x_144:
        /* <DEDUP_REMOVED lines=12> */
.L_x_147:
[----:B------:R-:W-:Y:S05]  /*6390*/  BSYNC B1 ;  /* 0x0000000000017941 */ /* 0x000fea0003800000 */
.L_x_146:
        /* <DEDUP_REMOVED lines=12> */
.L_x_149:
[----:B------:R-:W-:Y:S05]  /*6460*/  BSYNC B1 ;  /* 0x0000000000017941 */ /* 0x000fea0003800000 */
.L_x_148:
        /* <DEDUP_REMOVED lines=12> */
.L_x_151:
[----:B------:R-:W-:Y:S05]  /*6530*/  BSYNC B1 ;  /* 0x0000000000017941 */ /* 0x000fea0003800000 */
.L_x_150:
        /* <DEDUP_REMOVED lines=12> */
.L_x_153:
[----:B------:R-:W-:Y:S05]  /*6600*/  BSYNC B1 ;  /* 0x0000000000017941 */ /* 0x000fea0003800000 */
.L_x_152:
        /* <DEDUP_REMOVED lines=12> */
.L_x_155:
[----:B------:R-:W-:Y:S05]  /*66d0*/  BSYNC B1 ;  /* 0x0000000000017941 */ /* 0x000fea0003800000 */
.L_x_154:
        /* <DEDUP_REMOVED lines=12> */
.L_x_157:
[----:B------:R-:W-:Y:S05]  /*67a0*/  BSYNC B1 ;  /* 0x0000000000017941 */ /* 0x000fea0003800000 */
.L_x_156:
        /* <DEDUP_REMOVED lines=12> */
.L_x_159:
[----:B------:R-:W-:Y:S05]  /*6870*/  BSYNC B1 ;  /* 0x0000000000017941 */ /* 0x000fea0003800000 */
.L_x_158:
        /* <DEDUP_REMOVED lines=12> */
.L_x_161:
[----:B------:R-:W-:Y:S05]  /*6940*/  BSYNC B1 ;  /* 0x0000000000017941 */ /* 0x000fea0003800000 */
.L_x_160:
        /* <DEDUP_REMOVED lines=12> */
.L_x_163:
[----:B------:R-:W-:Y:S05]  /*6a10*/  BSYNC B1 ;  /* 0x0000000000017941 */ /* 0x000fea0003800000 */
.L_x_162:
        /* <DEDUP_REMOVED lines=12> */
.L_x_165:
[----:B------:R-:W-:Y:S05]  /*6ae0*/  BSYNC B1 ;  /* 0x0000000000017941 */ /* 0x000fea0003800000 */
.L_x_164:
[----:B-----5:R-:W-:Y:S01]  /*6af0*/  LOP3.LUT R0, R0, 0xff, RZ, 0xc0, !PT ;  /* 0x000000ff00007812 */ /* 0x020fe200078ec0ff */
[----:B------:R-:W-:Y:S01]  /*6b00*/  BSSY B1, `(.L_x_166) ;  /* 0x000000b000017945 */ /* 0x000fe20003800000 */
[----:B------:R-:W-:Y:S02]  /*6b10*/  ISETP.LT.OR P1, PT, R28, 0x7a, !P1 ;  /* 0x0000007a1c00780c */ /* 0x000fe40004f21670 */
[----:B------:R-:W-:-:S05]  /*6b20*/  F2FP.F16.E4M3.UNPACK_B R0, R0 ;  /* 0x00000000ff00723e */ /* 0x000fca00020006ff */
[----:B------:R-:W-:-:S05]  /*6b30*/  HADD2.F32 R0, -RZ, R0.H0_H0 ;  /* 0x20000000ff007230 */ /* 0x000fca0000004100 */
[----:B------:R-:W-:-:S04]  /*6b40*/  FMUL R0, R0, R11 ;  /* 0x0000000b00007220 */ /* 0x000fc80000400000 */
[----:B------:R-:W-:-:S05]  /*6b50*/  FFMA R0, R21, R10, R0 ;  /* 0x0000000a15007223 */ /* 0x000fca0000000000 */
[----:B0-2---:R-:W-:Y:S02]  /*6b60*/  F2FP.SATFINITE.E4M3.F32.PACK_AB_MERGE_C R13, RZ, R0, RZ ;  /* 0x00000000ff0d723e */ /* 0x005fe400048070ff */
[----:B------:R-:W-:-:S03]  /*6b70*/  PRMT R0, RZ, 0x7610, R0 ;  /* 0x00007610ff007816 */ /* 0x000fc60000000000 */
[----:B------:R0:W-:Y:S01]  /*6b80*/  @!P2 STG.E.U8 desc[UR20][R4.64+0x78], R13 ;  /* 0x0000780d0400a986 */ /* 0x0001e2000c101114 */
[----:B------:R-:W-:Y:S05]  /*6b90*/  @P1 BRA `(.L_x_167) ;  /* 0x0000000000041947 */ /* 0x000fea0003800000 */
[----:B------:R2:W5:Y:S02]  /*6ba0*/  LDG.E.U8 R0, desc[UR20][R26.64+0x79] ;  /* 0x000079141a007981 */ /* 0x000564000c1e1100 */
.L_x_167:
[----:B------:R-:W-:Y:S05]  /*6bb0*/  BSYNC B1 ;  /* 0x0000000000017941 */ /* 0x000fea0003800000 */
.L_x_166:
[----:B------:R-:W-:Y:S05]  /*6bc0*/  @P1 BRA `(.L_x_168) ;  /* 0x0000001000281947 */ /* 0x000fea0003800000 */
[----:B-----5:R-:W-:-:S04]  /*6bd0*/  LOP3.LUT R0, R0, 0xff, RZ, 0xc0, !PT ;  /* 0x000000ff00007812 */ /* 0x020fc800078ec0ff */
[----:B------:R-:W-:-:S05]  /*6be0*/  F2FP.F16.E4M3.UNPACK_B R0, R0 ;  /* 0x00000000ff00723e */ /* 0x000fca00020006ff */
[----:B------:R-:W-:-:S05]  /*6bf0*/  HADD2.F32 R0, -RZ, R0.H0_H0 ;  /* 0x20000000ff007230 */ /* 0x000fca0000004100 */
[----:B0-----:R-:W-:-:S04]  /*6c00*/  FMUL R13, R0, R11 ;  /* 0x0000000b000d7220 */ /* 0x001fc80000400000 */
[----:B------:R-:W-:-:S05]  /*6c10*/  FFMA R13, R20, R10, R13 ;  /* 0x0000000a140d7223 */ /* 0x000fca000000000d */
[----:B------:R-:W-:-:S05]  /*6c20*/  F2FP.SATFINITE.E4M3.F32.PACK_AB_MERGE_C R13, RZ, R13, RZ ;  /* 0x0000000dff0d723e */ /* 0x000fca00048070ff */
[----:B------:R0:W-:Y:S01]  /*6c30*/  STG.E.U8 desc[UR20][R4.64+0x79], R13 ;  /* 0x0000790d04007986 */ /* 0x0001e2000c101114 */
[----:B------:R-:W-:Y:S05]  /*6c40*/  BRA `(.L_x_168) ;  /* 0x0000001000087947 */ /* 0x000fea0003800000 */
.L_x_39:
[C---:B------:R-:W-:Y:S01]  /*6c50*/  ISETP.GE.AND P1, PT, R32.reuse, 0x1, PT ;  /* 0x000000012000780c */ /* 0x040fe20003f26270 */
[-C--:B--2---:R-:W-:Y:S01]  /*6c60*/  FMUL R145, R145, R10.reuse ;  /* 0x0000000a91917220 */ /* 0x084fe20000400000 */
[----:B------:R-:W-:Y:S01]  /*6c70*/  ISETP.GE.AND P0, PT, R32, 0x9, PT ;  /* 0x000000092000780c */ /* 0x000fe20003f06270 */
[-C--:B------:R-:W-:Y:S01]  /*6c80*/  FMUL R144, R144, R10.reuse ;  /* 0x0000000a90907220 */ /* 0x080fe20000400000 */
[C---:B------:R-:W-:Y:S01]  /*6c90*/  ISETP.LT.OR P2, PT, R28.reuse, 0x1, !P1 ;  /* 0x000000011c00780c */ /* 0x040fe20004f41670 */
[-C--:B------:R-:W-:Y:S01]  /*6ca0*/  FMUL R143, R143, R10.reuse ;  /* 0x0000000a8f8f7220 */ /* 0x080fe20000400000 */
[----:B------:R-:W-:Y:S01]  /*6cb0*/  ISETP.LT.OR P3, PT, R28, 0x2, !P1 ;  /* 0x000000021c00780c */ /* 0x000fe20004f61670 */
[-C--:B------:R-:W-:Y:S01]  /*6cc0*/  FMUL R142, R142, R10.reuse ;  /* 0x0000000a8e8e7220 */ /* 0x080fe20000400000 */
[----:B------:R-:W-:Y:S01]  /*6cd0*/  ISETP.LT.OR P4, PT, R28, 0x1, !P0 ;  /* 0x000000011c00780c */ /* 0x000fe20004781670 */
[-C--:B------:R-:W-:Y:S01]  /*6ce0*/  FMUL R141, R141, R10.reuse ;  /* 0x0000000a8d8d7220 */ /* 0x080fe20000400000 */
[----:B------:R-:W-:Y:S01]  /*6cf0*/  F2FP.SATFINITE.E4M3.F32.PACK_AB_MERGE_C R145, RZ, R145, RZ ;  /* 0x00000091ff91723e */ /* 0x000fe200048070ff */
[----:B------:R-:W-:Y:S01]  /*6d00*/  FMUL R140, R140, R10 ;  /* 0x0000000a8c8c7220 */ /* 0x000fe20000400000 */
[----:B------:R-:W-:Y:S01]  /*6d10*/  F2FP.SATFINITE.E4M3.F32.PACK_AB_MERGE_C R25, RZ, R144, RZ ;  /* 0x00000090ff19723e */ /* 0x000fe200048070ff */
[-C--:B------:R-:W-:Y:S01]  /*6d20*/  FMUL R139, R139, R10.reuse ;  /* 0x0000000a8b8b7220 */ /* 0x080fe20000400000 */
[----:B------:R-:W-:Y:S01]  /*6d30*/  F2FP.SATFINITE.E4M3.F32.PACK_AB_MERGE_C R143, RZ, R143, RZ ;  /* 0x0000008fff8f723e */ /* 0x000fe200048070ff */
[-C--:B------:R-:W-:Y:S01]  /*6d40*/  FMUL R138, R138, R10.reuse ;  /* 0x0000000a8a8a7220 */ /* 0x080fe20000400000 */
[C---:B------:R-:W-:Y:S01]  /*6d50*/  ISETP.LT.OR P5, PT, R28.reuse, 0x9, !P0 ;  /* 0x000000091c00780c */ /* 0x040fe200047a1670 */
[----:B------:R-:W-:Y:S01]  /*6d60*/  @!P2 STG.E.U8 desc[UR20][R12.64], R145 ;  /* 0x000000910c00a986 */ /* 0x000fe2000c101114 */
[C---:B------:R-:W-:Y:S01]  /*6d70*/  ISETP.LT.OR P2, PT, R28.reuse, 0x2, !P0 ;  /* 0x000000021c00780c */ /* 0x040fe20004741670 */
[-C--:B------:R-:W-:Y:S01]  /*6d80*/  FMUL R137, R137, R10.reuse ;  /* 0x0000000a89897220 */ /* 0x080fe20000400000 */
[C---:B------:R-:W-:Y:S01]  /*6d90*/  ISETP.LT.OR P6, PT, R28.reuse, 0xa, !P0 ;  /* 0x0000000a1c00780c */ /* 0x040fe200047c1670 */
[----:B------:R1:W-:Y:S01]  /*6da0*/  @!P3 STG.E.U8 desc[UR20][R12.64+0x1], R25 ;  /* 0x000001190c00b986 */ /* 0x0003e2000c101114 */
[----:B------:R-:W-:Y:S01]  /*6db0*/  ISETP.LT.OR P3, PT, R28, 0x9, !P1 ;  /* 0x000000091c00780c */ /* 0x000fe20004f61670 */
[-C--:B------:R-:W-:Y:S01]  /*6dc0*/  FMUL R136, R136, R10.reuse ;  /* 0x0000000a88887220 */ /* 0x080fe20000400000 */
[----:B------:R-:W-:Y:S01]  /*6dd0*/  F2FP.SATFINITE.E4M3.F32.PACK_AB_MERGE_C R141, RZ, R141, RZ ;  /* 0x0000008dff8d723e */ /* 0x000fe200048070ff */
[----:B------:R-:W-:Y:S01]  /*6de0*/  @!P4 STG.E.U8 desc[UR20][R4.64], R143 ;  /* 0x0000008f0400c986 */ /* 0x000fe2000c101114 */
[----:B------:R-:W-:Y:S01]  /*6df0*/  ISETP.LT.OR P4, PT, R28, 0xa, !P1 ;  /* 0x0000000a1c00780c */ /* 0x000fe20004f81670 */
[----:B------:R-:W-:Y:S01]  /*6e00*/  FMUL R135, R135, R10 ;  /* 0x0000000a87877220 */ /* 0x000fe20000400000 */
[----:B------:R-:W-:Y:S01]  /*6e10*/  F2FP.SATFINITE.E4M3.F32.PACK_AB_MERGE_C R27, RZ, R140, RZ ;  /* 0x0000008cff1b723e */ /* 0x000fe200048070ff */
[-C--:B------:R-:W-:Y:S01]  /*6e20*/  FMUL R134, R134, R10.reuse ;  /* 0x0000000a86867220 */ /* 0x080fe20000400000 */
[----:B------:R-:W-:Y:S01]  /*6e30*/  F2FP.SATFINITE.E4M3.F32.PACK_AB_MERGE_C R139, RZ, R139, RZ ;  /* 0x0000008bff8b723e */ /* 0x000fe200048070ff */
[----:B------:R-:W-:Y:S01]  /*6e40*/  FMUL R133, R133, R10 ;  /* 0x0000000a85857220 */ /* 0x000fe20000400000 */
[----:B------:R-:W-:Y:S01]  /*6e50*/  F2FP.SATFINITE.E4M3.F32.PACK_AB_MERGE_C R29, RZ, R138, RZ ;  /* 0x0000008aff1d723e */ /* 0x000fe200048070ff */
[----:B------:R-:W-:Y:S01]  /*6e60*/  FMUL R132, R132, R10 ;  /* 0x0000000a84847220 */ /* 0x000fe20000400000 */
[----:B-1----:R-:W-:Y:S01]  /*6e70*/  F2FP.SATFINITE.E4M3.F32.PACK_AB_MERGE_C R25, RZ, R142, RZ ;  /* 0x0000008eff19723e */ /* 0x002fe200048070ff */
[-C--:B------:R-:W-:Y:S01]  /*6e80*/  FMUL R131, R131, R10.reuse ;  /* 0x0000000a83837220 */ /* 0x080fe20000400000 */
[----:B------:R-:W-:Y:S01]  /*6e90*/  F2FP.SATFINITE.E4M3.F32.PACK_AB_MERGE_C R137, RZ, R137, RZ ;  /* 0x00000089ff89723e */ /* 0x000fe200048070ff */
[-C--:B------:R-:W-:Y:S01]  /*6ea0*/  FMUL R130, R130, R10.reuse ;  /* 0x0000000a82827220 */ /* 0x080fe20000400000 */
[----:B------:R-:W-:Y:S01]  /*6eb0*/  F2FP.SATFINITE.E4M3.F32.PACK_AB_MERGE_C R135, RZ, R135, RZ ;  /* 0x00000087ff87723e */ /* 0x000fe200048070ff */
[----:B------:R1:W-:Y:S01]  /*6ec0*/  @!P2 STG.E.U8 desc[UR20][R4.64+0x1], R25 ;  /* 0x000001190400a986 */ /* 0x0003e2000c101114 */
[C---:B------:R-:W-:Y:S01]  /*6ed0*/  ISETP.LT.OR P2, PT, R28.reuse, 0x19, !P1 ;  /* 0x000000191c00780c */ /* 0x040fe20004f41670 */
[-C--:B------:R-:W-:Y:S01]  /*6ee0*/  FMUL R129, R129, R10.reuse ;  /* 0x0000000a81817220 */ /* 0x080fe20000400000 */
[----:B------:R-:W-:Y:S01]  /*6ef0*/  F2FP.SATFINITE.E4M3.F32.PACK_AB_MERGE_C R133, RZ, R133, RZ ;  /* 0x00000085ff85723e */ /* 0x000fe200048070ff */
[----:B------:R-:W-:Y:S01]  /*6f00*/  @!P3 STG.E.U8 desc[UR20][R12.64+0x8], R141 ;  /* 0x0000088d0c00b986 */ /* 0x000fe2000c101114 */
[----:B------:R-:W-:Y:S01]  /*6f10*/  ISETP.LT.OR P3, PT, R28, 0x11, !P1 ;  /* 0x000000111c00780c */ /* 0x000fe20004f61670 */
        /* <DEDUP_REMOVED lines=8> */
[----:B------:R-:W-:Y:S01]  /*6fa0*/  FMUL R126, R126, R10 ;  /* 0x0000000a7e7e7220 */ /* 0x000fe20000400000 */
[----:B-1----:R-:W-:Y:S01]  /*6fb0*/  F2FP.SATFINITE.E4M3.F32.PACK_AB_MERGE_C R25, RZ, R136, RZ ;  /* 0x00000088ff19723e */ /* 0x002fe200048070ff */
[----:B------:R1:W-:Y:S01]  /*6fc0*/  @!P6 STG.E.U8 desc[UR20][R4.64+0x9], R29 ;  /* 0x0000091d0400e986 */ /* 0x0003e2000c101114 */
[----:B------:R-:W-:Y:S01]  /*6fd0*/  ISETP.LT.OR P6, PT, R28, 0x12, !P0 ;  /* 0x000000121c00780c */ /* 0x000fe200047c1670 */
[-C--:B------:R-:W-:Y:S01]  /*6fe0*/  FMUL R125, R125, R10.reuse ;  /* 0x0000000a7d7d7220 */ /* 0x080fe20000400000 */
[----:B------:R-:W-:Y:S01]  /*6ff0*/  FMUL R124, R124, R10 ;  /* 0x0000000a7c7c7220 */ /* 0x000fe20000400000 */
[----:B--2---:R-:W-:Y:S01]  /*7000*/  F2FP.SATFINITE.E4M3.F32.PACK_AB_MERGE_C R27, RZ, R134, RZ ;  /* 0x00000086ff1b723e */ /* 0x004fe200048070ff */
[----:B------:R-:W-:Y:S01]  /*7010*/  @!P3 STG.E.U8 desc[UR20][R12.64+0x10], R137 ;  /* 0x000010890c00b986 */ /* 0x000fe2000c101114 */
[C---:B------:R-:W-:Y:S01]  /*7020*/  ISETP.LT.OR P3, PT, R28.reuse, 0x1a, !P1 ;  /* 0x0000001a1c00780c */ /* 0x040fe20004f61670 */
[-C--:B------:R-:W-:Y:S01]  /*7030*/  FMUL R123, R123, R10.reuse ;  /* 0x0000000a7b7b7220 */ /* 0x080fe20000400000 */
[----:B------:R-:W-:Y:S01]  /*7040*/  F2FP.SATFINITE.E4M3.F32.PACK_AB_MERGE_C R127, RZ, R127, RZ ;  /* 0x0000007fff7f723e */ /* 0x000fe200048070ff */
[----:B------:R2:W-:Y:S01]  /*7050*/  @!P4 STG.E.U8 desc[UR20][R12.64+0x11], R25 ;  /* 0x000011190c00c986 */ /* 0x0005e2000c101114 */
[----:B------:R-:W-:Y:S01]  /*7060*/  ISETP.LT.OR P4, PT, R28, 0x1a, !P0 ;  /* 0x0000001a1c00780c */ /* 0x000fe20004781670 */
[----:B------:R-:W-:Y:S01]  /*7070*/  FMUL R122, R122, R10 ;  /* 0x0000000a7a7a7220 */ /* 0x000fe20000400000 */
[----:B-1----:R-:W-:Y:S01]  /*7080*/  F2FP.SATFINITE.E4M3.F32.PACK_AB_MERGE_C R29, RZ, R128, RZ ;  /* 0x00000080ff1d723e */ /* 0x002fe200048070ff */
[----:B------:R-:W-:Y:S01]  /*7090*/  @!P5 STG.E.U8 desc[UR20][R4.64+0x10], R135 ;  /* 0x000010870400d986 */ /* 0x000fe2000c101114 */
[C---:B------:R-:W-:Y:S01]  /*70a0*/  ISETP.LT.OR P5, PT, R28.reuse, 0x21, !P1 ;  /* 0x000000211c00780c */ /* 0x040fe20004fa1670 */
[-C--:B------:R-:W-:Y:S01]  /*70b0*/  FMUL R121, R121, R10.reuse ;  /* 0x0000000a79797220 */ /* 0x080fe20000400000 */
[----:B------:R-:W-:Y:S01]  /*70c0*/  F2FP.SATFINITE.E4M3.F32.PACK_AB_MERGE_C R125, RZ, R125, RZ ;  /* 0x0000007dff7d723e */ /* 0x000fe200048070ff */
[----:B------:R1:W-:Y:S01]  /*70d0*/  @!P6 STG.E.U8 desc[UR20][R4.64+0x11], R27 ;  /* 0x0000111b0400e986 */ /* 0x0003e2000c101114 */
[----:B------:R-:W-:Y:S01]  /*70e0*/  ISETP.LT.OR P6, PT, R28, 0x22, !P1 ;  /* 0x000000221c00780c */ /* 0x000fe20004fc1670 */
[-C--:B------:R-:W-:Y:S01]  /*70f0*/  FMUL R120, R120, R10.reuse ;  /* 0x0000000a78787220 */ /* 0x080fe20000400000 */
[----:B------:R-:W-:Y:S01]  /*7100*/  F2FP.SATFINITE.E4M3.F32.PACK_AB_MERGE_C R123, RZ, R123, RZ ;  /* 0x0000007bff7b723e */ /* 0x000fe200048070ff */
[----:B------:R-:W-:Y:S01]  /*7110*/  @!P2 STG.E.U8 desc[UR20][R12.64+0x18], R133 ;  /* 0x000018850c00a986 */ /* 0x000fe2000c101114 */
[----:B------:R-:W-:Y:S01]  /*7120*/  ISETP.LT.OR P2, PT, R28, 0x19, !P0 ;  /* 0x000000191c00780c */ /* 0x000fe20004741670 */
[----:B------:R-:W-:Y:S01]  /*7130*/  FMUL R119, R119, R10 ;  /* 0x0000000a77777220 */ /* 0x000fe20000400000 */
[----:B--2---:R-:W-:Y:S01]  /*7140*/  F2FP.SATFINITE.E4M3.F32.PACK_AB_MERGE_C R25, RZ, R132, RZ ;  /* 0x00000084ff19723e */ /* 0x004fe200048070ff */
[-C--:B------:R-:W-:Y:S01]  /*7150*/  FMUL R118, R118, R10.reuse ;  /* 0x0000000a76767220 */ /* 0x080fe20000400000 */
[----:B------:R-:W-:Y:S01]  /*7160*/  F2FP.SATFINITE.E4M3.F32.PACK_AB_MERGE_C R121, RZ, R121, RZ ;  /* 0x00000079ff79723e */ /* 0x000fe200048070ff */
[----:B------:R-:W-:Y:S01]  /*7170*/  FMUL R117, R117, R10 ;  /* 0x0000000a75757220 */ /* 0x000fe20000400000 */
[----:B------:R-:W-:Y:S01]  /*7180*/  F2FP.SATFINITE.E4M3.F32.PACK_AB_MERGE_C R119, RZ, R119, RZ ;  /* 0x00000077ff77723e */ /* 0x000fe200048070ff */
[----:B------:R2:W-:Y:S01]  /*7190*/  @!P3 STG.E.U8 desc[UR20][R12.64+0x19], R25 ;  /* 0x000019190c00b986 */ /* 0x0005e2000c101114 */
[----:B-1----:R-:W-:Y:S01]  /*71a0*/  F2FP.SATFINITE.E4M3.F32.PACK_AB_MERGE_C R27, RZ, R130, RZ ;  /* 0x00000082ff1b723e */ /* 0x002fe200048070ff */
[-C--:B------:R-:W-:Y:S01]  /*71b0*/  FMUL R116, R116, R10.reuse ;  /* 0x0000000a74747220 */ /* 0x080fe20000400000 */
[----:B------:R-:W-:Y:S01]  /*71c0*/  ISETP.LT.OR P3, PT, R28, 0x21, !P0 ;  /* 0x000000211c00780c */ /* 0x000fe20004761670 */
[-C--:B------:R-:W-:Y:S01]  /*71d0*/  FMUL R115, R115, R10.reuse ;  /* 0x0000000a73737220 */ /* 0x080fe20000400000 */
[-C--:B------:R-:W-:Y:S01]  /*71e0*/  FMUL R114, R114, R10.reuse ;  /* 0x0000000a72727220 */ /* 0x080fe20000400000 */
[----:B------:R-:W-:Y:S01]  /*71f0*/  @!P2 STG.E.U8 desc[UR20][R4.64+0x18], R131 ;  /* 0x000018830400a986 */ /* 0x000fe2000c101114 */
[C---:B------:R-:W-:Y:S01]  /*7200*/  ISETP.LT.OR P2, PT, R28.reuse, 0x29, !P0 ;  /* 0x000000291c00780c */ /* 0x040fe20004741670 */
[-C--:B------:R-:W-:Y:S01]  /*7210*/  FMUL R113, R113, R10.reuse ;  /* 0x0000000a71717220 */ /* 0x080fe20000400000 */
[----:B------:R-:W-:Y:S01]  /*7220*/  F2FP.SATFINITE.E4M3.F32.PACK_AB_MERGE_C R117, RZ, R117, RZ ;  /* 0x00000075ff75723e */ /* 0x000fe200048070ff */
[----:B------:R1:W-:Y:S01]  /*7230*/  @!P4 STG.E.U8 desc[UR20][R4.64+0x19], R27 ;  /* 0x0000191b0400c986 */ /* 0x0003e2000c101114 */
[----:B------:R-:W-:Y:S01]  /*7240*/  ISETP.LT.OR P4, PT, R28, 0x22, !P0 ;  /* 0x000000221c00780c */ /* 0x000fe20004781670 */
        /* <DEDUP_REMOVED lines=9> */
[----:B------:R-:W-:Y:S01]  /*72e0*/  F2FP.SATFINITE.E4M3.F32.PACK_AB_MERGE_C R113, RZ, R113, RZ ;  /* 0x00000071ff71723e */ /* 0x000fe200048070ff */
[----:B------:R-:W-:Y:S01]  /*72f0*/  @!P3 STG.E.U8 desc[UR20][R4.64+0x20], R127 ;  /* 0x0000207f0400b986 */ /* 0x000fe2000c101114 */
[----:B-1----:R-:W-:Y:S01]  /*7300*/  F2FP.SATFINITE.E4M3.F32.PACK_AB_MERGE_C R27, RZ, R124, RZ ;  /* 0x0000007cff1b723e */ /* 0x002fe200048070ff */
[-C--:B------:R-:W-:Y:S01]  /*7310*/  FMUL R109, R109, R10.reuse ;  /* 0x0000000a6d6d7220 */ /* 0x080fe20000400000 */
[C---:B------:R-:W-:Y:S01]  /*7320*/  ISETP.LT.OR P3, PT, R28.reuse, 0x2a, !P0 ;  /* 0x0000002a1c00780c */ /* 0x040fe20004761670 */
[----:B------:R1:W-:Y:S01]  /*7330*/  @!P4 STG.E.U8 desc[UR20][R4.64+0x21], R25 ;  /* 0x000021190400c986 */ /* 0x0003e2000c101114 */
[----:B------:R-:W-:Y:S01]  /*7340*/  ISETP.LT.OR P4, PT, R28, 0x32, !P1 ;  /* 0x000000321c00780c */ /* 0x000fe20004f81670 */
[-C--:B------:R-:W-:Y:S01]  /*7350*/  FMUL R108, R108, R10.reuse ;  /* 0x0000000a6c6c7220 */ /* 0x080fe20000400000 */
[----:B------:R-:W-:Y:S01]  /*7360*/  F2FP.SATFINITE.E4M3.F32.PACK_AB_MERGE_C R111, RZ, R111, RZ ;  /* 0x0000006fff6f723e */ /* 0x000fe200048070ff */
[----:B------:R-:W-:Y:S01]  /*7370*/  @!P5 STG.E.U8 desc[UR20][R12.64+0x28], R125 ;  /* 0x0000287d0c00d986 */ /* 0x000fe2000c101114 */
[C---:B------:R-:W-:Y:S01]  /*7380*/  ISETP.LT.OR P5, PT, R28.reuse, 0x31, !P0 ;  /* 0x000000311c00780c */ /* 0x040fe200047a1670 */
[----:B------:R-:W-:Y:S01]  /*7390*/  FMUL R107, R107, R10 ;  /* 0x0000000a6b6b7220 */ /* 0x000fe20000400000 */
[----:B--2---:R-:W-:Y:S01]  /*73a0*/  F2FP.SATFINITE.E4M3.F32.PACK_AB_MERGE_C R29, RZ, R118, RZ ;  /* 0x00000076ff1d723e */ /* 0x004fe200048070ff */
[----:B------:R2:W-:Y:S01]  /*73b0*/  @!P6 STG.E.U8 desc[UR20][R12.64+0x29], R27 ;  /* 0x0000291b0c00e986 */ /* 0x0005e2000c101114 */
[----:B------:R-:W-:Y:S01]  /*73c0*/  ISETP.LT.OR P6, PT, R28, 0x32, !P0 ;  /* 0x000000321c00780c */ /* 0x000fe200047c1670 */
[-C--:B------:R-:W-:Y:S01]  /*73d0*/  FMUL R106, R106, R10.reuse ;  /* 0x0000000a6a6a7220 */ /* 0x080fe20000400000 */
[----:B------:R-:W-:Y:S01]  /*73e0*/  F2FP.SATFINITE.E4M3.F32.PACK_AB_MERGE_C R109, RZ, R109, RZ ;  /* 0x0000006dff6d723e */ /* 0x000fe200048070ff */
[----:B------:R-:W-:Y:S01]  /*73f0*/  @!P2 STG.E.U8 desc[UR20][R4.64+0x28], R123 ;  /* 0x0000287b0400a986 */ /* 0x000fe2000c101114 */
[----:B------:R-:W-:Y:S01]  /*7400*/  ISETP.LT.OR P2, PT, R28, 0x31, !P1 ;  /* 0x000000311c00780c */ /* 0x000fe20004f41670 */
[----:B------:R-:W-:Y:S01]  /*7410*/  FMUL R105, R105, R10 ;  /* 0x0000000a69697220 */ /* 0x000fe20000400000 */
[----:B-1----:R-:W-:Y:S01]  /*7420*/  F2FP.SATFINITE.E4M3.F32.PACK_AB_MERGE_C R25, RZ, R122, RZ ;  /* 0x0000007aff19723e */ /* 0x002fe200048070ff */
[-C--:B------:R-:W-:Y:S01]  /*7430*/  FMUL R104, R104, R10.reuse ;  /* 0x0000000a68687220 */ /* 0x080fe20000400000 */
[-C--:B------:R-:W-:Y:S01]  /*7440*/  FMUL R103, R103, R10.reuse ;  /* 0x0000000a67677220 */ /* 0x080fe20000400000 */
[----:B------:R-:W-:Y:S01]  /*7450*/  F2FP.SATFINITE.E4M3.F32.PACK_AB_MERGE_C R107, RZ, R107, RZ ;  /* 0x0000006bff6b723e */ /* 0x000fe200048070ff */
[----:B------:R-:W-:Y:S01]  /*7460*/  FMUL R102, R102, R10 ;  /* 0x0000000a66667220 */ /* 0x000fe20000400000 */
[----:B--2---:R-:W-:Y:S01]  /*7470*/  F2FP.SATFINITE.E4M3.F32.PACK_AB_MERGE_C R27, RZ, R120, RZ ;  /* 0x00000078ff1b723e */ /* 0x004fe200048070ff */
[----:B------:R1:W-:Y:S01]  /*7480*/  @!P3 STG.E.U8 desc[UR20][R4.64+0x29], R25 ;  /* 0x000029190400b986 */ /* 0x0003e2000c101114 */
        /* <DEDUP_REMOVED lines=9> */
[-C--:B------:R-:W-:Y:S01]  /*7520*/  FMUL R95, R95, R10.reuse ;  /* 0x0000000a5f5f7220 */ /* 0x080fe20000400000 */
[-C--:B------:R-:W-:Y:S01]  /*7530*/  FMUL R98, R98, R10.reuse ;  /* 0x0000000a62627220 */ /* 0x080fe20000400000 */
[----:B------:R-:W-:Y:S01]  /*7540*/  @!P5 STG.E.U8 desc[UR20][R4.64+0x30], R119 ;  /* 0x000030770400d986 */ /* 0x000fe2000c101114 */
[C---:B------:R-:W-:Y:S01]  /*7550*/  ISETP.LT.OR P5, PT, R28.reuse, 0x39, !P0 ;  /* 0x000000391c00780c */ /* 0x040fe200047a1670 */
[----:B------:R-:W-:Y:S01]  /*7560*/  FMUL R99, R99, R10 ;  /* 0x0000000a63637220 */ /* 0x000fe20000400000 */
[----:B-1----:R-:W-:Y:S01]  /*7570*/  F2FP.SATFINITE.E4M3.F32.PACK_AB_MERGE_C R25, RZ, R116, RZ ;  /* 0x00000074ff19723e */ /* 0x002fe200048070ff */
        /* <DEDUP_REMOVED lines=13> */
[C---:B------:R-:W-:Y:S01]  /*7650*/  ISETP.LT.OR P5, PT, R28.reuse, 0x49, !P1 ;  /* 0x000000491c00780c */ /* 0x040fe20004fa1670 */
[----:B------:R-:W-:Y:S01]  /*7660*/  FMUL R89, R89, R10 ;  /* 0x0000000a59597220 */ /* 0x000fe20000400000 */
[----:B-1----:R-:W-:Y:S01]  /*7670*/  F2FP.SATFINITE.E4M3.F32.PACK_AB_MERGE_C R29, RZ, R108, RZ ;  /* 0x0000006cff1d723e */ /* 0x002fe200048070ff */
        /* <DEDUP_REMOVED lines=24> */
[----:B------:R-:W-:Y:S01]  /*7800*/  FMUL R19, R19, R10 ;  /* 0x0000000a13137220 */ /* 0x000fe20000400000 */
[----:B--2---:R-:W-:Y:S01]  /*7810*/  F2FP.SATFINITE.E4M3.F32.PACK_AB_MERGE_C R25, RZ, R106, RZ ;  /* 0x0000006aff19723e */ /* 0x004fe200048070ff */
[----:B------:R-:W-:Y:S01]  /*7820*/  @!P5 STG.E.U8 desc[UR20][R12.64+0x48], R109 ;  /* 0x0000486d0c00d986 */ /* 0x000fe2000c101114 */
[----:B------:R-:W-:Y:S01]  /*7830*/  ISETP.LT.OR P5, PT, R28, 0x51, !P1 ;  /* 0x000000511c00780c */ /* 0x000fe20004fa1670 */
[-C--:B------:R-:W-:Y:S01]  /*7840*/  FMUL R18, R18, R10.reuse ;  /* 0x0000000a12127220 */ /* 0x080fe20000400000 */
[-C--:B------:R-:W-:Y:S01]  /*7850*/  FMUL R21, R21, R10.reuse ;  /* 0x0000000a15157220 */ /* 0x080fe20000400000 */
[----:B------:R2:W-:Y:S01]  /*7860*/  @!P6 STG.E.U8 desc[UR20][R12.64+0x49], R29 ;  /* 0x0000491d0c00e986 */ /* 0x0005e2000c101114 */
[----:B------:R-:W-:Y:S01]  /*7870*/  ISETP.LT.OR P6, PT, R28, 0x52, !P1 ;  /* 0x000000521c00780c */ /* 0x000fe20004fc1670 */
[----:B------:R-:W-:Y:S01]  /*7880*/  FMUL R20, R20, R10 ;  /* 0x0000000a14147220 */ /* 0x000fe20000400000 */
[----:B------:R-:W-:Y:S01]  /*7890*/  F2FP.SATFINITE.E4M3.F32.PACK_AB_MERGE_C R91, RZ, R91, RZ ;  /* 0x0000005bff5b723e */ /* 0x000fe200048070ff */
[----:B------:R-:W-:Y:S01]  /*78a0*/  @!P3 STG.E.U8 desc[UR20][R4.64+0x48], R107 ;  /* 0x0000486b0400b986 */ /* 0x000fe2000c101114 */
[----:B-1----:R-:W-:-:S02]  /*78b0*/  F2FP.SATFINITE.E4M3.F32.PACK_AB_MERGE_C R27, RZ, R104, RZ ;  /* 0x00000068ff1b723e */ /* 0x002fc400048070ff */
[C---:B------:R-:W-:Y:S01]  /*78c0*/  ISETP.LT.OR P3, PT, R28.reuse, 0x52, !P0 ;  /* 0x000000521c00780c */ /* 0x040fe20004761670 */
[----:B------:R1:W-:Y:S01]  /*78d0*/  @!P4 STG.E.U8 desc[UR20][R4.64+0x49], R25 ;  /* 0x000049190400c986 */ /* 0x0003e2000c101114 */
[C---:B------:R-:W-:Y:S02]  /*78e0*/  ISETP.LT.OR P4, PT, R28.reuse, 0x59, !P0 ;  /* 0x000000591c00780c */ /* 0x040fe40004781670 */
[----:B------:R-:W-:Y:S01]  /*78f0*/  F2FP.SATFINITE.E4M3.F32.PACK_AB_MERGE_C R19, RZ, R19, RZ ;  /* 0x00000013ff13723e */ /* 0x000fe200048070ff */
[----:B------:R-:W-:Y:S01]  /*7900*/  @!P5 STG.E.U8 desc[UR20][R12.64+0x50], R105 ;  /* 0x000050690c00d986 */ /* 0x000fe2000c101114 */
[C---:B------:R-:W-:Y:S02]  /*7910*/  ISETP.LT.OR P5, PT, R28.reuse, 0x5a, !P0 ;  /* 0x0000005a1c00780c */ /* 0x040fe400047a1670 */
[----:B--2---:R-:W-:Y:S01]  /*7920*/  F2FP.SATFINITE.E4M3.F32.PACK_AB_MERGE_C R29, RZ, R98, RZ ;  /* 0x00000062ff1d723e */ /* 0x004fe200048070ff */
[----:B------:R2:W-:Y:S01]  /*7930*/  @!P6 STG.E.U8 desc[UR20][R12.64+0x51], R27 ;  /* 0x0000511b0c00e986 */ /* 0x0005e2000c101114 */
[----:B------:R-:W-:-:S02]  /*7940*/  ISETP.LT.OR P6, PT, R28, 0x5a, !P1 ;  /* 0x0000005a1c00780c */ /* 0x000fc40004fc1670 */
[----:B------:R-:W-:Y:S01]  /*7950*/  F2FP.SATFINITE.E4M3.F32.PACK_AB_MERGE_C R21, RZ, R21, RZ ;  /* 0x00000015ff15723e */ /* 0x000fe200048070ff */
[----:B------:R-:W-:Y:S01]  /*7960*/  @!P2 STG.E.U8 desc[UR20][R4.64+0x50], R103 ;  /* 0x000050670400a986 */ /* 0x000fe2000c101114 */
[----:B------:R-:W-:Y:S02]  /*7970*/  ISETP.LT.OR P2, PT, R28, 0x59, !P1 ;  /* 0x000000591c00780c */ /* 0x000fe40004f41670 */
[----:B-1----:R-:W-:Y:S02]  /*7980*/  F2FP.SATFINITE.E4M3.F32.PACK_AB_MERGE_C R25, RZ, R102, RZ ;  /* 0x00000066ff19723e */ /* 0x002fe400048070ff */
[----:B--2---:R-:W-:-:S03]  /*7990*/  F2FP.SATFINITE.E4M3.F32.PACK_AB_MERGE_C R27, RZ, R100, RZ ;  /* 0x00000064ff1b723e */ /* 0x004fc600048070ff */
[----:B------:R1:W-:Y:S01]  /*79a0*/  @!P3 STG.E.U8 desc[UR20][R4.64+0x51], R25 ;  /* 0x000051190400b986 */ /* 0x0003e2000c101114 */
[----:B------:R-:W-:-:S03]  /*79b0*/  ISETP.LT.OR P3, PT, R28, 0x62, !P1 ;  /* 0x000000621c00780c */ /* 0x000fc60004f61670 */
[----:B------:R2:W-:Y:S01]  /*79c0*/  @!P6 STG.E.U8 desc[UR20][R12.64+0x59], R27 ;  /* 0x0000591b0c00e986 */ /* 0x0005e2000c101114 */
[----:B------:R-:W-:-:S03]  /*79d0*/  ISETP.LT.OR P6, PT, R28, 0x69, !P1 ;  /* 0x000000691c00780c */ /* 0x000fc60004fc1670 */
[----:B------:R-:W-:Y:S01]  /*79e0*/  @!P2 STG.E.U8 desc[UR20][R12.64+0x58], R101 ;  /* 0x000058650c00a986 */ /* 0x000fe2000c101114 */
[----:B------:R-:W-:-:S03]  /*79f0*/  ISETP.LT.OR P2, PT, R28, 0x61, !P1 ;  /* 0x000000611c00780c */ /* 0x000fc60004f41670 */
[----:B------:R-:W-:Y:S01]  /*7a00*/  @!P4 STG.E.U8 desc[UR20][R4.64+0x58], R95 ;  /* 0x0000585f0400c986 */ /* 0x000fe2000c101114 */
[C---:B------:R-:W-:Y:S02]  /*7a10*/  ISETP.LT.OR P4, PT, R28.reuse, 0x61, !P0 ;  /* 0x000000611c00780c */ /* 0x040fe40004781670 */
[----:B-1----:R-:W-:Y:S01]  /*7a20*/  F2FP.SATFINITE.E4M3.F32.PACK_AB_MERGE_C R25, RZ, R96, RZ ;  /* 0x00000060ff19723e */ /* 0x002fe200048070ff */
[----:B------:R1:W-:Y:S01]  /*7a30*/  @!P5 STG.E.U8 desc[UR20][R4.64+0x59], R29 ;  /* 0x0000591d0400d986 */ /* 0x0003e2000c101114 */
[C---:B------:R-:W-:Y:S02]  /*7a40*/  ISETP.LT.OR P5, PT, R28.reuse, 0x62, !P0 ;  /* 0x000000621c00780c */ /* 0x040fe400047a1670 */
[----:B--2---:R-:W-:Y:S01]  /*7a50*/  F2FP.SATFINITE.E4M3.F32.PACK_AB_MERGE_C R27, RZ, R92, RZ ;  /* 0x0000005cff1b723e */ /* 0x004fe200048070ff */
        /* <DEDUP_REMOVED lines=8> */
[----:B--2---:R-:W-:Y:S02]  /*7ae0*/  F2FP.SATFINITE.E4M3.F32.PACK_AB_MERGE_C R25, RZ, R88, RZ ;  /* 0x00000058ff19723e */ /* 0x004fe400048070ff */
[C---:B------:R-:W-:Y:S01]  /*7af0*/  ISETP.LT.OR P5, PT, R28.reuse, 0x71, !P0 ;  /* 0x000000711c00780c */ /* 0x040fe200047a1670 */
[----:B------:R-:W-:Y:S01]  /*7b00*/  @!P6 STG.E.U8 desc[UR20][R12.64+0x68], R89 ;  /* 0x000068590c00e986 */ /* 0x000fe2000c101114 */
[----:B------:R-:W-:-:S03]  /*7b10*/  ISETP.LT.OR P6, PT, R28, 0x71, !P1 ;  /* 0x000000711c00780c */ /* 0x000fc60004fc1670 */
[----:B------:R-:W-:Y:S01]  /*7b20*/  @!P2 STG.E.U8 desc[UR20][R12.64+0x69], R29 ;  /* 0x0000691d0c00a986 */ /* 0x000fe2000c101114 */
[----:B------:R-:W-:-:S03]  /*7b30*/  ISETP.LT.OR P2, PT, R28, 0x72, !P1 ;  /* 0x000000721c00780c */ /* 0x000fc60004f41670 */
[----:B------:R-:W-:Y:S01]  /*7b40*/  @!P3 STG.E.U8 desc[UR20][R4.64+0x68], R93 ;  /* 0x0000685d0400b986 */ /* 0x000fe2000c101114 */
[C---:B------:R-:W-:Y:S02]  /*7b50*/  ISETP.LT.OR P3, PT, R28.reuse, 0x79, !P1 ;  /* 0x000000791c00780c */ /* 0x040fe40004f61670 */
[C---:B------:R-:W-:Y:S01]  /*7b60*/  ISETP.LT.OR P1, PT, R28.reuse, 0x7a, !P1 ;  /* 0x0000007a1c00780c */ /* 0x040fe20004f21670 */
[----:B------:R2:W-:Y:S01]  /*7b70*/  @!P4 STG.E.U8 desc[UR20][R4.64+0x69], R25 ;  /* 0x000069190400c986 */ /* 0x0005e2000c101114 */
[C---:B------:R-:W-:Y:S02]  /*7b80*/  ISETP.LT.OR P4, PT, R28.reuse, 0x72, !P0 ;  /* 0x000000721c00780c */ /* 0x040fe40004781670 */
[----:B-1----:R-:W-:Y:S01]  /*7b90*/  F2FP.SATFINITE.E4M3.F32.PACK_AB_MERGE_C R27, RZ, R90, RZ ;  /* 0x0000005aff1b723e */ /* 0x002fe200048070ff */
[----:B------:R1:W-:Y:S01]  /*7ba0*/  @!P6 STG.E.U8 desc[UR20][R12.64+0x70], R23 ;  /* 0x000070170c00e986 */ /* 0x0003e2000c101114 */
[C---:B------:R-:W-:Y:S02]  /*7bb0*/  ISETP.LT.OR P6, PT, R28.reuse, 0x79, !P0 ;  /* 0x000000791c00780c */ /* 0x040fe400047c1670 */
[----:B------:R-:W-:Y:S01]  /*7bc0*/  ISETP.LT.OR P0, PT, R28, 0x7a, !P0 ;  /* 0x0000007a1c00780c */ /* 0x000fe20004701670 */
[----:B------:R3:W-:Y:S01]  /*7bd0*/  @!P2 STG.E.U8 desc[UR20][R12.64+0x71], R27 ;  /* 0x0000711b0c00a986 */ /* 0x0007e2000c101114 */
[----:B--2---:R-:W-:-:S03]  /*7be0*/  F2FP.SATFINITE.E4M3.F32.PACK_AB_MERGE_C R25, RZ, R18, RZ ;  /* 0x00000012ff19723e */ /* 0x004fc600048070ff */
[----:B------:R2:W-:Y:S01]  /*7bf0*/  @!P5 STG.E.U8 desc[UR20][R4.64+0x70], R91 ;  /* 0x0000705b0400d986 */ /* 0x0005e2000c101114 */
[----:B-1----:R-:W-:Y:S02]  /*7c00*/  F2FP.SATFINITE.E4M3.F32.PACK_AB_MERGE_C R23, RZ, R22, RZ ;  /* 0x00000016ff17723e */ /* 0x002fe400048070ff */
[----:B---3--:R-:W-:-:S03]  /*7c10*/  F2FP.SATFINITE.E4M3.F32.PACK_AB_MERGE_C R27, RZ, R20, RZ ;  /* 0x00000014ff1b723e */ /* 0x008fc600048070ff */
[----:B------:R2:W-:Y:S04]  /*7c20*/  @!P4 STG.E.U8 desc[UR20][R4.64+0x71], R23 ;  /* 0x000071170400c986 */ /* 0x0005e8000c101114 */
[----:B------:R2:W-:Y:S04]  /*7c30*/  @!P3 STG.E.U8 desc[UR20][R12.64+0x78], R19 ;  /* 0x000078130c00b986 */ /* 0x0005e8000c101114 */
[----:B------:R2:W-:Y:S04]  /*7c40*/  @!P1 STG.E.U8 desc[UR20][R12.64+0x79], R25 ;  /* 0x000079190c009986 */ /* 0x0005e8000c101114 */
[----:B------:R2:W-:Y:S04]  /*7c50*/  @!P6 STG.E.U8 desc[UR20][R4.64+0x78], R21 ;  /* 0x000078150400e986 */ /* 0x0005e8000c101114 */
[----:B------:R2:W-:Y:S02]  /*7c60*/  @!P0 STG.E.U8 desc[UR20][R4.64+0x79], R27 ;  /* 0x0000791b04008986 */ /* 0x0005e4000c101114 */
.L_x_168:
[----:B------:R-:W-:Y:S05]  /*7c70*/  BSYNC B0 ;  /* 0x0000000000007941 */ /* 0x000fea0003800000 */
.L_x_38:
[----:B0-2---:R-:W-:Y:S01]  /*7c80*/  IMAD.U32 R4, RZ, RZ, UR22 ;  /* 0x00000016ff047e24 */ /* 0x005fe2000f8e00ff */
[----:B------:R-:W-:Y:S01]  /*7c90*/  ULDC.64 UR4, c[0x0][0x650] ;  /* 0x0001940000047ab9 */ /* 0x000fe20000000a00 */
[----:B-----5:R-:W-:Y:S01]  /*7ca0*/  IMAD.U32 R0, RZ, RZ, UR13 ;  /* 0x0000000dff007e24 */ /* 0x020fe2000f8e00ff */
[----:B------:R0:W-:Y:S01]  /*7cb0*/  SYNCS.ARRIVE.TRANS64.A1T0 RZ, [R16+UR27], RZ ;  /* 0x000000ff10ff79a7 */ /* 0x0001e2000810001b */
[----:B------:R-:W-:Y:S01]  /*7cc0*/  IMAD.U32 R5, RZ, RZ, UR23 ;  /* 0x00000017ff057e24 */ /* 0x000fe2000f8e00ff */
[C---:B------:R-:W-:Y:S01]  /*7cd0*/  LEA R2, P0, R4.reuse, R2, 0x1 ;  /* 0x0000000204027211 */ /* 0x040fe200078008ff */
[----:B------:R-:W-:Y:S01]  /*7ce0*/  IMAD.MOV.U32 R5, RZ, RZ, -0x1 ;  /* 0xffffffffff057424 */ /* 0x000fe200078e00ff */
[----:B----4-:R-:W-:Y:S02]  /*7cf0*/  PRMT R12, RZ, 0x7610, R12 ;  /* 0x00007610ff0c7816 */ /* 0x010fe4000000000c */
[----:B------:R-:W-:Y:S01]  /*7d00*/  LEA.HI.X R3, R4, R3, R0, 0x1, P0 ;  /* 0x0000000304037211 */ /* 0x000fe200000f0c00 */
[----:B------:R-:W-:Y:S01]  /*7d10*/  IMAD.MOV.U32 R4, RZ, RZ, -0x1 ;  /* 0xffffffffff047424 */ /* 0x000fe200078e00ff */
[----:B------:R-:W-:Y:S01]  /*7d20*/  ISETP.GE.U32.AND P0, PT, R2, UR4, PT ;  /* 0x0000000402007c0c */ /* 0x000fe2000bf06070 */
[----:B------:R-:W-:-:S03]  /*7d30*/  IMAD.MOV.U32 R0, RZ, RZ, -0x1 ;  /* 0xffffffffff007424 */ /* 0x000fc600078e00ff */
[----:B------:R-:W-:-:S13]  /*7d40*/  ISETP.GE.U32.AND.EX P0, PT, R3, UR5, PT, P0 ;  /* 0x0000000503007c0c */ /* 0x000fda000bf06100 */
[----:B0-----:R-:W-:Y:S05]  /*7d50*/  @P0 BRA `(.L_x_169) ;  /* 0x0000000400880947 */ /* 0x001fea0003800000 */
[----:B------:R-:W0:Y:S01]  /*7d60*/  S2UR UR12, SR_CTAID.X ;  /* 0x00000000000c79c3 */ /* 0x000e220000002500 */
[----:B------:R-:W-:Y:S01]  /*7d70*/  ULDC.64 UR4, c[0x0][0x628] ;  /* 0x00018a0000047ab9 */ /* 0x000fe20000000a00 */
[----:B------:R-:W-:Y:S01]  /*7d80*/  ULDC UR6, c[0x0][0x150] ;  /* 0x0000540000067ab9 */ /* 0x000fe20000000800 */
[----:B------:R-:W-:Y:S01]  /*7d90*/  ISETP.NE.U32.AND P0, PT, RZ, UR4, PT ;  /* 0x00000004ff007c0c */ /* 0x000fe2000bf05070 */
[----:B------:R-:W-:Y:S01]  /*7da0*/  ULDC UR24, c[0x0][0x630] ;  /* 0x00018c0000187ab9 */ /* 0x000fe20000000800 */
[C---:B------:R-:W-:Y:S01]  /*7db0*/  R2UR UR30, R2.reuse ;  /* 0x00000000021e72ca */ /* 0x040fe200000e0000 */
[----:B------:R-:W-:Y:S01]  /*7dc0*/  ULDC UR32, c[0x0][0x154] ;  /* 0x0000550000207ab9 */ /* 0x000fe20000000800 */
[----:B------:R-:W-:Y:S01]  /*7dd0*/  ISETP.NE.AND.EX P0, PT, RZ, UR5, PT, P0 ;  /* 0x00000005ff007c0c */ /* 0x000fe2000bf05300 */
[----:B------:R-:W2:Y:S01]  /*7de0*/  S2UR UR33, SR_CTAID.Y ;  /* 0x00000000002179c3 */ /* 0x000ea20000002600 */
[----:B------:R-:W-:Y:S02]  /*7df0*/  R2UR UR31, R3 ;  /* 0x00000000031f72ca */ /* 0x000fe400000e0000 */
[----:B------:R-:W-:-:S02]  /*7e00*/  R2UR UR28, R2 ;  /* 0x00000000021c72ca */ /* 0x000fc400000e0000 */
[----:B------:R-:W-:Y:S02]  /*7e10*/  R2UR UR29, R3 ;  /* 0x00000000031d72ca */ /* 0x000fe400000e0000 */
[----:B0-----:R-:W-:-:S05]  /*7e20*/  I2FP.F32.U32 R0, UR12 ;  /* 0x0000000c00007c45 */ /* 0x001fca0008201000 */
[----:B------:R-:W-:-:S04]  /*7e30*/  FMUL R0, R0, UR6 ;  /* 0x0000000600007c20 */ /* 0x000fc80008400000 */
[----:B------:R0:W4:Y:S01]  /*7e40*/  F2I.U32.TRUNC.NTZ R4, R0 ;  /* 0x0000000000047305 */ /* 0x000122000020f000 */
[----:B--2---:R-:W-:Y:S05]  /*7e50*/  @!P0 BRA `(.L_x_170) ;  /* 0x0000000000308947 */ /* 0x004fea0003800000 */
        /* <DEDUP_REMOVED lines=12> */
.L_x_170:
[----:B------:R-:W-:Y:S01]  /*7f20*/  USHF.R.U64 UR6, UR28, UR24, UR29 ;  /* 0x000000181c067299 */ /* 0x000fe2000800121d */
[----:B0-----:R-:W-:Y:S01]  /*7f30*/  I2FP.F32.U32 R0, UR33 ;  /* 0x0000002100007c45 */ /* 0x001fe20008201000 */
[----:B------:R-:W-:Y:S02]  /*7f40*/  USHF.R.U32.HI UR4, URZ, UR24, UR29 ;  /* 0x000000183f047299 */ /* 0x000fe4000801161d */
[----:B------:R-:W-:Y:S02]  /*7f50*/  UIADD3 UR18, UP0, URZ, -UR6, URZ ;  /* 0x800000063f127290 */ /* 0x000fe4000ff1e03f */
[----:B------:R-:W-:Y:S01]  /*7f60*/  FMUL R0, R0, UR32 ;  /* 0x0000002000007c20 */ /* 0x000fe20008400000 */
[----:B------:R-:W-:Y:S01]  /*7f70*/  ULDC.64 UR28, c[0x0][0x620] ;  /* 0x00018800001c7ab9 */ /* 0x000fe20000000a00 */
[----:B------:R-:W-:Y:S01]  /*7f80*/  UIADD3.X UR4, URZ, ~UR4, URZ, UP0, !UPT ;  /* 0x800000043f047290 */ /* 0x000fe200087fe43f */
[----:B------:R-:W-:Y:S01]  /*7f90*/  UMOV UR16, UR30 ;  /* 0x0000001e00107c82 */ /* 0x000fe20008000000 */
[----:B------:R-:W-:-:S02]  /*7fa0*/  UMOV UR17, UR31 ;  /* 0x0000001f00117c82 */ /* 0x000fc40008000000 */
[----:B------:R-:W0:Y:S01]  /*7fb0*/  F2I.U32.TRUNC.NTZ R0, R0 ;  /* 0x0000000000007305 */ /* 0x000e22000020f000 */
[----:B------:R-:W-:Y:S02]  /*7fc0*/  UIMAD UR4, UR4, UR28, URZ ;  /* 0x0000001c040472a4 */ /* 0x000fe4000f8e023f */
[----:B------:R-:W-:Y:S01]  /*7fd0*/  UIMAD.WIDE.U32 UR16, UR18, UR28, UR16 ;  /* 0x0000001c121072a5 */ /* 0x000fe2000f8e0010 */
[----:B----4-:R-:W-:Y:S01]  /*7fe0*/  R2UR UR28, R4 ;  /* 0x00000000041c72ca */ /* 0x010fe200000e0000 */
[----:B------:R-:W-:Y:S01]  /*7ff0*/  UIMAD UR18, UR18, UR29, UR4 ;  /* 0x0000001d121272a4 */ /* 0x000fe2000f8e0204 */
[----:B------:R-:W-:Y:S01]  /*8000*/  ULDC UR19, c[0x0][0x618] ;  /* 0x0001860000137ab9 */ /* 0x000fe20000000800 */
[----:B------:R-:W-:Y:S02]  /*8010*/  ULDC UR36, c[0x0][0x658] ;  /* 0x0001960000247ab9 */ /* 0x000fe40000000800 */
[----:B------:R-:W-:Y:S01]  /*8020*/  UIADD3 UR18, UR17, UR18, URZ ;  /* 0x0000001211127290 */ /* 0x000fe2000fffe03f */
[----:B------:R-:W-:Y:S01]  /*8030*/  UMOV UR24, 0xffffffff ;  /* 0xffffffff00187882 */ /* 0x000fe20000000000 */
[----:B------:R-:W-:Y:S01]  /*8040*/  ULDC.64 UR4, c[0x0][0x640] ;  /* 0x0001900000047ab9 */ /* 0x000fe20000000a00 */
[----:B------:R-:W-:Y:S01]  /*8050*/  USHF.L.U32 UR32, UR24, UR36, URZ ;  /* 0x0000002418207299 */ /* 0x000fe2000800063f */
[----:B------:R-:W-:Y:S01]  /*8060*/  ISETP.NE.U32.AND P0, PT, RZ, UR4, PT ;  /* 0x00000004ff007c0c */ /* 0x000fe2000bf05070 */
[----:B------:R-:W-:Y:S01]  /*8070*/  USHF.R.U64 UR16, UR16, UR19, UR18 ;  /* 0x0000001310107299 */ /* 0x000fe20008001212 */
[----:B0-----:R-:W-:Y:S01]  /*8080*/  R2UR UR30, R0 ;  /* 0x00000000001e72ca */ /* 0x001fe200000e0000 */
[----:B------:R-:W-:Y:S01]  /*8090*/  USHF.R.U32.HI UR18, URZ, UR19, UR18 ;  /* 0x000000133f127299 */ /* 0x000fe20008011612 */
[----:B------:R-:W-:Y:S01]  /*80a0*/  ISETP.NE.AND.EX P0, PT, RZ, UR5, PT, P0 ;  /* 0x00000005ff007c0c */ /* 0x000fe2000bf05300 */
[----:B------:R-:W-:Y:S01]  /*80b0*/  ULDC UR31, c[0x0][0x608] ;  /* 0x00018200001f7ab9 */ /* 0x000fe20000000800 */
[----:B------:R-:W-:-:S02]  /*80c0*/  ULOP3.LUT UR37, URZ, UR32, URZ, 0x33, !UPT ;  /* 0x000000203f257292 */ /* 0x000fc4000f8e333f */
[----:B------:R-:W-:Y:S02]  /*80d0*/  USHF.R.U64 UR32, UR16, UR31, UR18 ;  /* 0x0000001f10207299 */ /* 0x000fe40008001212 */
[----:B------:R-:W-:Y:S01]  /*80e0*/  USHF.R.U32.HI UR18, URZ, UR31, UR18 ;  /* 0x0000001f3f127299 */ /* 0x000fe20008011612 */
[----:B------:R-:W-:Y:S01]  /*80f0*/  UMOV UR34, 0x1 ;  /* 0x0000000100227882 */ /* 0x000fe20000000000 */
[----:B------:R-:W-:Y:S02]  /*8100*/  UIADD3 UR28, -UR28, URZ, URZ ;  /* 0x0000003f1c1c7290 */ /* 0x000fe4000fffe13f */
[----:B------:R-:W-:Y:S02]  /*8110*/  USHF.L.U32 UR24, UR34, UR36, URZ ;  /* 0x0000002422187299 */ /* 0x000fe4000800063f */
[----:B------:R-:W-:Y:S01]  /*8120*/  USHF.R.U64 UR34, UR32, UR36, UR18 ;  /* 0x0000002420227299 */ /* 0x000fe20008001212 */
[----:B------:R-:W-:Y:S01]  /*8130*/  ULDC UR29, c[0x0][0x144] ;  /* 0x00005100001d7ab9 */ /* 0x000fe20000000800 */
[----:B------:R-:W-:Y:S01]  /*8140*/  ULDC UR15, c[0x0][0x600] ;  /* 0x00018000000f7ab9 */ /* 0x000fe20000000800 */
[----:B------:R-:W-:-:S02]  /*8150*/  UIADD3 UR35, -UR30, URZ, URZ ;  /* 0x0000003f1e237290 */ /* 0x000fc4000fffe13f */
[----:B------:R-:W-:Y:S02]  /*8160*/  USHF.R.U32.HI UR31, URZ, UR36, UR18 ;  /* 0x000000243f1f7299 */ /* 0x000fe40008011612 */
[----:B------:R-:W-:Y:S02]  /*8170*/  UIADD3 UR17, UR15, -0x1, URZ ;  /* 0xffffffff0f117890 */ /* 0x000fe4000fffe03f */
[----:B------:R-:W-:Y:S01]  /*8180*/  UIMAD UR36, UR29, UR28, UR12 ;  /* 0x0000001c1d2472a4 */ /* 0x000fe2000f8e020c */
[----:B------:R-:W-:Y:S01]  /*8190*/  ULDC UR40, c[0x0][0x148] ;  /* 0x0000520000287ab9 */ /* 0x000fe20000000800 */
[----:B------:R-:W-:Y:S01]  /*81a0*/  ULDC UR38, c[0x0][0x648] ;  /* 0x0001920000267ab9 */ /* 0x000fe20000000800 */
[----:B------:R-:W-:Y:S01]  /*81b0*/  ULDC UR39, c[0x0][0x638] ;  /* 0x00018e0000277ab9 */ /* 0x000fe20000000800 */
[----:B------:R-:W-:Y:S01]  /*81c0*/  UMOV UR30, UR34 ;  /* 0x00000022001e7c82 */ /* 0x000fe20008000000 */
[----:B------:R-:W-:Y:S07]  /*81d0*/  @!P0 BRA `(.L_x_171) ;  /* 0x0000000000288947 */ /* 0x000fee0003800000 */
        /* <DEDUP_REMOVED lines=10> */
.L_x_171:
[----:B------:R-:W-:Y:S01]  /*8280*/  USHF.R.U64 UR4, UR30, UR38, UR31 ;  /* 0x000000261e047299 */ /* 0x000fe2000800121f */
[----:B------:R-:W-:Y:S01]  /*8290*/  IMAD.MOV.U32 R12, RZ, RZ, 0x1 ;  /* 0x00000001ff0c7424 */ /* 0x000fe200078e00ff */
[----:B------:R-:W-:Y:S01]  /*82a0*/  ULOP3.LUT UR32, UR32, UR37, URZ, 0xc0, !UPT ;  /* 0x0000002520207292 */ /* 0x000fe2000f8ec03f */
[----:B------:R-:W-:Y:S01]  /*82b0*/  IMAD.U32 R0, RZ, RZ, UR6 ;  /* 0x00000006ff007e24 */ /* 0x000fe2000f8e00ff */
[----:B------:R-:W-:Y:S02]  /*82c0*/  UIADD3 UR5, -UR4, URZ, URZ ;  /* 0x0000003f04057290 */ /* 0x000fe4000fffe13f */
[----:B------:R-:W-:Y:S02]  /*82d0*/  @UP2 UIMAD UR36, UR40, UR35, UR33 ;  /* 0x00000023282422a4 */ /* 0x000fe4000f8e0221 */
[----:B------:R-:W-:Y:S02]  /*82e0*/  ULOP3.LUT UR17, UR16, UR17, URZ, 0xc0, !UPT ;  /* 0x0000001110117292 */ /* 0x000fe4000f8ec03f */
[----:B------:R-:W-:-:S02]  /*82f0*/  UIMAD UR4, UR24, UR4, UR32 ;  /* 0x00000004180472a4 */ /* 0x000fc4000f8e0220 */
        /* <DEDUP_REMOVED lines=8> */
.L_x_169:
[----:B------:R-:W-:Y:S01]  /*8380*/  UIADD3 UR9, UR26, UR9, URZ ;  /* 0x000000091a097290 */ /* 0x000fe2000fffe03f */
[----:B------:R-:W-:Y:S02]  /*8390*/  LOP3.LUT P0, RZ, R12, 0xff, RZ, 0xc0, !PT ;  /* 0x000000ff0cff7812 */ /* 0x000fe4000780c0ff */
[----:B------:R-:W-:Y:S01]  /*83a0*/  LOP3.LUT R148, R148, 0x1, RZ, 0x3c, !PT ;  /* 0x0000000194947812 */ /* 0x000fe200078e3cff */
[----:B------:R-:W-:Y:S02]  /*83b0*/  USHF.R.U32.HI UR4, URZ, 0x2, UR9 ;  /* 0x000000023f047899 */ /* 0x000fe40008011609 */
[----:B------:R-:W-:Y:S02]  /*83c0*/  UISETP.GT.U32.AND UP0, UPT, UR9, 0x3, UPT ;  /* 0x000000030900788c */ /* 0x000fe4000bf04070 */
[----:B------:R-:W-:Y:S02]  /*83d0*/  ULOP3.LUT UR4, UR4, 0x1, URZ, 0xc0, !UPT ;  /* 0x0000000104047892 */ /* 0x000fe4000f8ec03f */
[----:B------:R-:W-:-:S02]  /*83e0*/  UISETP.LT.U32.AND UP0, UPT, UR26, 0x4, UP0 ;  /* 0x000000041a00788c */ /* 0x000fc40008701070 */
[----:B------:R-:W-:Y:S02]  /*83f0*/  UISETP.NE.U32.AND UP1, UPT, UR4, 0x1, UPT ;  /* 0x000000010400788c */ /* 0x000fe4000bf25070 */
[----:B------:R-:W-:Y:S02]  /*8400*/  USEL UR5, URZ, 0x1, !UP0 ;  /* 0x000000013f057887 */ /* 0x000fe4000c000000 */
[----:B------:R-:W-:Y:S02]  /*8410*/  UISETP.GT.U32.AND UP1, UPT, UR26, 0x3, !UP1 ;  /* 0x000000031a00788c */ /* 0x000fe4000cf24070 */
[----:B------:R-:W-:Y:S02]  /*8420*/  ULOP3.LUT UR9, UR9, 0x3, URZ, 0xc0, !UPT ;  /* 0x0000000309097892 */ /* 0x000fe4000f8ec03f */
[----:B------:R-:W-:-:S04]  /*8430*/  USEL UR4, URZ, 0x1, !UP1 ;  /* 0x000000013f047887 */ /* 0x000fc8000c800000 */
[----:B------:R-:W-:Y:S01]  /*8440*/  ULOP3.LUT UR11, UR4, UR11, UR5, 0x96, !UPT ;  /* 0x0000000b040b7292 */ /* 0x000fe2000f8e9605 */
[----:B------:R-:W-:Y:S11]  /*8450*/  @P0 BRA `(.L_x_172) ;  /* 0xffffff9000ac0947 */ /* 0x000ff6000383ffff */
[----:B------:R-:W-:Y:S05]  /*8460*/  EXIT ;  /* 0x000000000000794d */ /* 0x000fea0003800000 */
.L_x_16:
[----:B------:R-:W-:-:S08]  /*8470*/  ISETP.NE.AND P0, PT, RZ, UR6, PT ;  /* 0x00000006ff007c0c */ /* 0x000fd0000bf05270 */
[----:B--23-5:R-:W0:-:S00]  /*8480*/  USETMAXREG.DEALLOC.CTAPOOL 0x28 ;  /* 0x00000028000079c8 */ /* 0x02ce0000080e0500 */
[----:B------:R-:W-:Y:S05]  /*8490*/  @P0 EXIT ;  /* 0x000000000000094d */ /* 0x000fea0003800000 */
[----:B0-----:R-:W-:Y:S01]  /*84a0*/  LOP3.LUT P0, RZ, R13, 0xff, RZ, 0xc0, !PT ;  /* 0x000000ff0dff7812 */ /* 0x001fe2000780c0ff */
[----:B------:R-:W-:Y:S02]  /*84b0*/  IMAD.MOV.U32 R10, RZ, RZ, 0x1 ;  /* 0x00000001ff0a7424 */ /* 0x000fe400078e00ff */
[----:B------:R-:W-:-:S10]  /*84c0*/  IMAD.MOV.U32 R11, RZ, RZ, RZ ;  /* 0x000000ffff0b7224 */ /* 0x000fd400078e00ff */
[----:B------:R-:W-:Y:S05]  /*84d0*/  @!P0 BRA `(.L_x_173) ;  /* 0x0000000c00688947 */ /* 0x000fea0003800000 */
[----:B------:R-:W0:Y:S01]  /*84e0*/  S2UR UR9, SR_CgaCtaId ;  /* 0x00000000000979c3 */ /* 0x000e220000008800 */
[----:B------:R-:W-:Y:S01]  /*84f0*/  UMOV UR11, 0x1 ;  /* 0x00000001000b7882 */ /* 0x000fe20000000000 */
[----:B------:R-:W-:Y:S01]  /*8500*/  LOP3.LUT P0, RZ, R8, 0x1f, RZ, 0xc0, !PT ;  /* 0x0000001f08ff7812 */ /* 0x000fe2000780c0ff */
[----:B------:R-:W-:Y:S01]  /*8510*/  ULDC UR5, c[0x0][0x658] ;  /* 0x0001960000057ab9 */ /* 0x000fe20000000800 */
[----:B------:R-:W-:Y:S01]  /*8520*/  UMOV UR10, 0xffffffff ;  /* 0xffffffff000a7882 */ /* 0x000fe20000000000 */
[----:B------:R-:W-:Y:S01]  /*8530*/  BSSY B0, `(.L_x_173) ;  /* 0x00000d4000007945 */ /* 0x000fe20003800000 */
[----:B------:R-:W-:Y:S01]  /*8540*/  USHF.L.U32 UR10, UR10, UR5, URZ ;  /* 0x000000050a0a7299 */ /* 0x000fe2000800063f */
[C---:B------:R-:W-:Y:S01]  /*8550*/  ISETP.NE.AND P3, PT, R9.reuse, RZ, PT ;  /* 0x000000ff0900720c */ /* 0x040fe20003f65270 */
[----:B------:R-:W-:Y:S01]  /*8560*/  IMAD.MOV.U32 R12, RZ, RZ, 0x1 ;  /* 0x00000001ff0c7424 */ /* 0x000fe200078e00ff */
[----:B------:R-:W-:Y:S01]  /*8570*/  ISETP.NE.OR P0, PT, R9, RZ, !P0 ;  /* 0x000000ff0900720c */ /* 0x000fe20004705670 */
[----:B------:R-:W-:Y:S01]  /*8580*/  IMAD.MOV.U32 R10, RZ, RZ, 0x1 ;  /* 0x00000001ff0a7424 */ /* 0x000fe200078e00ff */
[----:B------:R-:W-:Y:S01]  /*8590*/  ULDC UR4, c[0x0][0x600] ;  /* 0x0001800000047ab9 */ /* 0x000fe20000000800 */
[----:B------:R-:W-:Y:S01]  /*85a0*/  IMAD.MOV.U32 R11, RZ, RZ, RZ ;  /* 0x000000ffff0b7224 */ /* 0x000fe200078e00ff */
[----:B------:R-:W-:Y:S01]  /*85b0*/  UMOV UR24, 0x5 ;  /* 0x0000000500187882 */ /* 0x000fe20000000000 */
[----:B------:R-:W-:-:S02]  /*85c0*/  UIADD3 UR30, UR14, 0x1, URZ ;  /* 0x000000010e1e7890 */ /* 0x000fc4000fffe03f */
[----:B------:R-:W-:Y:S02]  /*85d0*/  ULOP3.LUT UR31, UR7, 0x2, URZ, 0xfc, !UPT ;  /* 0x00000002071f7892 */ /* 0x000fe4000f8efc3f */
[----:B------:R-:W-:Y:S02]  /*85e0*/  UIADD3 UR4, UR4, -0x1, URZ ;  /* 0xffffffff04047890 */ /* 0x000fe4000fffe03f */
[----:B------:R-:W-:Y:S02]  /*85f0*/  USHF.L.U32 UR5, UR11, UR5, URZ ;  /* 0x000000050b057299 */ /* 0x000fe4000800063f */
[----:B------:R-:W-:Y:S02]  /*8600*/  ULOP3.LUT UR20, URZ, UR10, URZ, 0x33, !UPT ;  /* 0x0000000a3f147292 */ /* 0x000fe4000f8e333f */
[----:B0-----:R-:W-:Y:S02]  /*8610*/  ULOP3.LUT UR8, UR9, 0x1, URZ, 0xc0, !UPT ;  /* 0x0000000109087892 */ /* 0x001fe4000f8ec03f */
[----:B------:R-:W-:-:S02]  /*8620*/  USHF.R.U32.HI UR32, URZ, 0x1, UR9 ;  /* 0x000000013f207899 */ /* 0x000fc40008011609 */
[----:B------:R-:W-:Y:S02]  /*8630*/  USHF.L.U32 UR6, UR9, 0x6, URZ ;  /* 0x0000000609067899 */ /* 0x000fe4000800063f */
[----:B------:R-:W-:Y:S02]  /*8640*/  USHF.L.U32 UR15, UR9, 0xd, URZ ;  /* 0x0000000d090f7899 */ /* 0x000fe4000800063f */
[----:B------:R-:W-:Y:S02]  /*8650*/  ULOP3.LUT UR9, UR9, 0xfffffffe, URZ, 0xc0, !UPT ;  /* 0xfffffffe09097892 */ /* 0x000fe4000f8ec03f */
[----:B------:R-:W-:Y:S02]  /*8660*/  UISETP.GT.U32.AND UP0, UPT, UR8, 0xffff, UPT ;  /* 0x0000ffff0800788c */ /* 0x000fe4000bf04070 */
[----:B------:R-:W-:Y:S02]  /*8670*/  USHF.L.U32 UR21, UR11, UR9, URZ ;  /* 0x000000090b157299 */ /* 0x000fe4000800063f */
[----:B------:R-:W-:-:S02]  /*8680*/  ULOP3.LUT UR9, UR9, 0x1, URZ, 0xfc, !UPT ;  /* 0x0000000109097892 */ /* 0x000fc4000f8efc3f */
[----:B------:R-:W-:Y:S02]  /*8690*/  USEL UR8, UR8, 0xffff, !UP0 ;  /* 0x0000ffff08087887 */ /* 0x000fe4000c000000 */
[----:B------:R-:W-:Y:S02]  /*86a0*/  USHF.L.U32 UR9, UR11, UR9, URZ ;  /* 0x000000090b097299 */ /* 0x000fe4000800063f */
[----:B------:R-:W-:Y:S02]  /*86b0*/  ULOP3.LUT UR8, UR8, 0xffff, URZ, 0xc0, !UPT ;  /* 0x0000ffff08087892 */ /* 0x000fe4000f8ec03f */
[----:B------:R-:W-:Y:S02]  /*86c0*/  ULOP3.LUT UR6, UR6, 0x40, URZ, 0xc0, !UPT ;  /* 0x0000004006067892 */ /* 0x000fe4000f8ec03f */
[----:B------:R-:W-:Y:S02]  /*86d0*/  ULOP3.LUT UR15, UR15, 0x2000, URZ, 0xc0, !UPT ;  /* 0x000020000f0f7892 */ /* 0x000fe4000f8ec03f */
[----:B------:R-:W-:-:S02]  /*86e0*/  ULOP3.LUT UR21, UR21, UR9, URZ, 0xfc, !UPT ;  /* 0x0000000915157292 */ /* 0x000fc4000f8efc3f */
[----:B------:R-:W-:Y:S01]  /*86f0*/  USHF.L.U32 UR24, UR24, UR8, URZ ;  /* 0x0000000818187299 */ /* 0x000fe2000800063f */
[----:B------:R-:W-:-:S11]  /*8700*/  ULDC.64 UR28, c[0x0][0x198] ;  /* 0x00006600001c7ab9 */ /* 0x000fd60000000a00 */
.L_x_185:
[----:B------:R-:W-:-:S03]  /*8710*/  UMOV UR8, 0xffffffff ;  /* 0xffffffff00087882 */ /* 0x000fc60000000000 */
[----:B------:R-:W-:Y:S05]  /*8720*/  BRA.DIV UR8, `(.L_x_174) ;  /* 0x0000000e08f07947 */ /* 0x000fea000b800000 */
[----:B------:R-:W-:-:S13]  /*8730*/  ELECT P1, URZ, PT ;  /* 0x00000000003f782f */ /* 0x000fda0003820000 */
.L_x_198:
[----:B------:R-:W0:Y:S01]  /*8740*/  LDC R6, c[0x0][0x28c] ;  /* 0x0000a300ff067b82 */ /* 0x000e220000000800 */
[----:B------:R-:W-:Y:S01]  /*8750*/  BSSY B1, `(.L_x_175) ;  /* 0x000003d000017945 */ /* 0x000fe20003800000 */
[----:B0-----:R-:W-:-:S13]  /*8760*/  ISETP.LT.OR P1, PT, R6, 0x1, !P1 ;  /* 0x000000010600780c */ /* 0x001fda0004f21670 */
[----:B------:R-:W-:Y:S05]  /*8770*/  @P1 BRA `(.L_x_176) ;  /* 0x0000000000e81947 */ /* 0x000fea0003800000 */
[----:B------:R-:W-:Y:S01]  /*8780*/  LEA R6, R5, UR32, 0x1 ;  /* 0x0000002005067c11 */ /* 0x000fe2000f8e08ff */
[----:B------:R-:W-:Y:S01]  /*8790*/  IMAD.MOV.U32 R15, RZ, RZ, RZ ;  /* 0x000000ffff0f7224 */ /* 0x000fe200078e00ff */
[----:B------:R-:W-:Y:S01]  /*87a0*/  LEA R8, R4, UR6, 0x7 ;  /* 0x0000000604087c11 */ /* 0x000fe2000f8e38ff */
[----:B------:R-:W-:Y:S02]  /*87b0*/  IMAD.U32 R16, RZ, RZ, UR30 ;  /* 0x0000001eff107e24 */ /* 0x000fe4000f8e00ff */
[----:B------:R-:W-:Y:S02]  /*87c0*/  IMAD.MOV.U32 R4, RZ, RZ, R10 ;  /* 0x000000ffff047224 */ /* 0x000fe400078e000a */
[----:B------:R-:W-:Y:S02]  /*87d0*/  IMAD.MOV.U32 R5, RZ, RZ, R11 ;  /* 0x000000ffff057224 */ /* 0x000fe400078e000b */
[----:B------:R-:W-:-:S07]  /*87e0*/  IMAD.SHL.U32 R9, R6, 0x20, RZ ;  /* 0x0000002006097824 */ /* 0x000fce00078e00ff */
.L_x_180:
[----:B------:R-:W0:Y:S01]  /*87f0*/  S2R R7, SR_CgaCtaId ;  /* 0x0000000000077919 */ /* 0x000e220000008800 */
[----:B------:R-:W-:-:S04]  /*8800*/  MOV R6, 0x400 ;  /* 0x0000040000067802 */ /* 0x000fc80000000f00 */
[----:B0-----:R-:W-:Y:S02]  /*8810*/  LEA R14, R7, R6, 0x18 ;  /* 0x00000006070e7211 */ /* 0x001fe400078ec0ff */
[----:B------:R-:W-:Y:S01]  /*8820*/  SHF.L.U32 R6, R4, 0x1f, RZ ;  /* 0x0000001f04067819 */ /* 0x000fe200000006ff */
[----:B------:R-:W0:Y:S02]  /*8830*/  @!P3 LDC R7, c[0x0][0x500] ;  /* 0x00014000ff07bb82 */ /* 0x000e240000000800 */
[----:B------:R-:W-:-:S04]  /*8840*/  IMAD R13, R5, 0x8, R14 ;  /* 0x00000008050d7824 */ /* 0x000fc800078e020e */
[----:B------:R-:W1:Y:S02]  /*8850*/  SYNCS.PHASECHK.TRANS64.TRYWAIT P1, [R13+URZ+0x20], R6 ;  /* 0x000020060d0075a7 */ /* 0x000e64000802017f */
[----:B-1----:R-:W-:Y:S05]  /*8860*/  @!P1 BRA `(.L_x_177) ;  /* 0x0000000c00c09947 */ /* 0x002fea0003800000 */
.L_x_199:
[----:B------:R-:W-:Y:S01]  /*8870*/  UPRMT UR8, UR31, 0x9910, URZ ;  /* 0x000099101f087896 */ /* 0x000fe2000800003f */
[----:B0-----:R0:W-:Y:S03]  /*8880*/  @!P3 SYNCS.ARRIVE.TRANS64 RZ, [R13+URZ], R7 ;  /* 0x000000070dffb9a7 */ /* 0x0011e6000800003f */
[----:B------:R-:W-:-:S06]  /*8890*/  UISETP.NE.AND UP0, UPT, UR8, 0x2, UPT ;  /* 0x000000020800788c */ /* 0x000fcc000bf05270 */
[----:B------:R-:W-:-:S13]  /*88a0*/  PLOP3.LUT P1, PT, PT, PT, UP0, 0x80, 0x0 ;  /* 0x000000000000781c */ /* 0x000fda0003f2f008 */
[----:B0-----:R-:W-:Y:S05]  /*88b0*/  @P1 BRA `(.L_x_178) ;  /* 0x0000000000041947 */ /* 0x001fea0003800000 */
[----:B------:R-:W-:Y:S01]  /*88c0*/  BPT.TRAP 0x1 ;  /* 0x000000040000795c */ /* 0x000fe20000300000 */
.L_x_178:
[----:B------:R-:W-:Y:S05]  /*88d0*/  @P0 BRA `(.L_x_179) ;  /* 0x0000000000040947 */ /* 0x000fea0003800000 */
[----:B------:R-:W-:Y:S01]  /*88e0*/  BPT.TRAP 0x1 ;  /* 0x000000040000795c */ /* 0x000fe20000300000 */
.L_x_179:
[C---:B-1----:R-:W-:Y:S01]  /*88f0*/  LEA R6, R5.reuse, UR32, 0x1 ;  /* 0x0000002005067c11 */ /* 0x042fe2000f8e08ff */
[----:B------:R-:W-:Y:S01]  /*8900*/  VIADD R16, R16, 0xffffffff ;  /* 0xffffffff10107836 */ /* 0x000fe20000000000 */
[----:B------:R-:W-:Y:S01]  /*8910*/  R2UR UR11, R5 ;  /* 0x00000000050b72ca */ /* 0x000fe200000e0000 */
[----:B------:R-:W-:Y:S01]  /*8920*/  UIADD3 UR16, UP0, UR28, 0xf0, URZ ;  /* 0x000000f01c107890 */ /* 0x000fe2000ff1e03f */
[----:B------:R-:W-:Y:S01]  /*8930*/  R2UR UR26, R14 ;  /* 0x000000000e1a72ca */ /* 0x000fe200000e0000 */
[----:B------:R-:W-:Y:S01]  /*8940*/  IMAD.U32 R6, R6, 0x1000, R14 ;  /* 0x0000100006067824 */ /* 0x000fe200078e000e */
[----:B------:R-:W-:Y:S01]  /*8950*/  R2UR UR27, R9 ;  /* 0x00000000091b72ca */ /* 0x000fe200000e0000 */
[----:B------:R-:W-:Y:S01]  /*8960*/  UIADD3 UR34, UP1, UR28, 0x1f0, URZ ;  /* 0x000001f01c227890 */ /* 0x000fe2000ff3e03f */
[----:B------:R-:W-:Y:S01]  /*8970*/  R2UR UR9, R13 ;  /* 0x000000000d0972ca */ /* 0x000fe200000e0000 */
[----:B------:R-:W-:Y:S01]  /*8980*/  UIADD3.X UR17, URZ, UR29, URZ, UP0, !UPT ;  /* 0x0000001d3f117290 */ /* 0x000fe200087fe43f */
[----:B------:R-:W-:Y:S01]  /*8990*/  R2UR UR8, R6 ;  /* 0x00000000060872ca */ /* 0x000fe200000e0000 */
[----:B------:R-:W-:Y:S01]  /*89a0*/  UPRMT UR25, URZ, 0x5410, UR24 ;  /* 0x000054103f197896 */ /* 0x000fe20008000018 */
[----:B------:R-:W-:Y:S01]  /*89b0*/  R2UR UR10, R15 ;  /* 0x000000000f0a72ca */ /* 0x000fe200000e0000 */
[----:B------:R-:W-:Y:S01]  /*89c0*/  VIADD R5, R5, 0x1 ;  /* 0x0000000105057836 */ /* 0x000fe20000000000 */
[----:B------:R-:W-:Y:S01]  /*89d0*/  R2UR UR12, R0 ;  /* 0x00000000000c72ca */ /* 0x000fe200000e0000 */
[----:B------:R-:W-:Y:S01]  /*89e0*/  ULEA UR11, UR11, UR15, 0xe ;  /* 0x0000000f0b0b7291 */ /* 0x000fe2000f8e703f */
[----:B------:R-:W-:Y:S01]  /*89f0*/  R2UR UR33, R8 ;  /* 0x00000000082172ca */ /* 0x000fe200000e0000 */
[----:B------:R-:W-:Y:S01]  /*8a00*/  UPRMT UR36, URZ, 0x5410, UR21 ;  /* 0x000054103f247896 */ /* 0x000fe20008000015 */
[----:B------:R-:W-:Y:S01]  /*8a10*/  ISETP.GT.AND P2, PT, R16, 0x1, PT ;  /* 0x000000011000780c */ /* 0x000fe20003f44270 */
[----:B------:R-:W-:Y:S01]  /*8a20*/  UIADD3 UR26, UR26, 0x8180, UR11 ;  /* 0x000081801a1a7890 */ /* 0x000fe2000fffe00b */
[----:B------:R-:W-:Y:S01]  /*8a30*/  ISETP.NE.AND P1, PT, R5, 0x4, PT ;  /* 0x000000040500780c */ /* 0x000fe20003f25270 */
[----:B------:R-:W-:Y:S01]  /*8a40*/  UIADD3.X UR35, URZ, UR29, URZ, UP1, !UPT ;  /* 0x0000001d3f237290 */ /* 0x000fe20008ffe43f */
[----:B------:R-:W-:Y:S01]  /*8a50*/  VIADD R15, R15, 0x80 ;  /* 0x000000800f0f7836 */ /* 0x000fe20000000000 */
[----:B------:R-:W-:Y:S01]  /*8a60*/  UIADD3 UR8, UR8, 0x180, URZ ;  /* 0x0000018008087890 */ /* 0x000fe2000fffe03f */
[----:B------:R-:W-:Y:S01]  /*8a70*/  SEL R7, RZ, 0x1, P1 ;  /* 0x00000001ff077807 */ /* 0x000fe20000800000 */
[----:B------:R-:W-:Y:S01]  /*8a80*/  UMOV UR18, 0x0 ;  /* 0x0000000000127882 */ /* 0x000fe20000000000 */
[----:B------:R-:W-:Y:S01]  /*8a90*/  UMOV UR19, 0x10000000 ;  /* 0x1000000000137882 */ /* 0x000fe20000000000 */
[----:B------:R-:W-:Y:S01]  /*8aa0*/  UMOV UR11, UR27 ;  /* 0x0000001b000b7c82 */ /* 0x000fe20008000000 */
[----:B------:R-:W-:-:S02]  /*8ab0*/  LOP3.LUT R4, R4, R7, RZ, 0x3c, !PT ;  /* 0x0000000704047212 */ /* 0x000fc400078e3cff */
[----:B------:R-:W-:Y:S02]  /*8ac0*/  SEL R5, R5, RZ, P1 ;  /* 0x000000ff05057207 */ /* 0x000fe40000800000 */
[----:B------:R0:W-:Y:S02]  /*8ad0*/  UTMALDG.3D.MULTICAST [UR8], [UR16], UR25, desc[UR18] ;  /* 0x00001208100073b4 */ /* 0x0001e40008011819 */
[----:B0-----:R-:W-:Y:S01]  /*8ae0*/  UMOV UR8, UR26 ;  /* 0x0000001a00087c82 */ /* 0x001fe20008000000 */
[----:B------:R-:W-:Y:S02]  /*8af0*/  UMOV UR11, UR33 ;  /* 0x00000021000b7c82 */ /* 0x000fe40008000000 */
[----:B------:R0:W-:Y:S02]  /*8b00*/  UTMALDG.3D.MULTICAST [UR8], [UR34], UR36, desc[UR18] ;  /* 0x00001208220073b4 */ /* 0x0001e40008011824 */
[----:B0-----:R-:W-:Y:S05]  /*8b10*/  @P2 BRA `(.L_x_180) ;  /* 0xfffffffc00342947 */ /* 0x001fea000383ffff */
.L_x_176:
[----:B------:R-:W-:Y:S05]  /*8b20*/  BSYNC B1 ;  /* 0x0000000000017941 */ /* 0x000fea0003800000 */
.L_x_175:
[----:B------:R-:W-:Y:S01]  /*8b30*/  LOP3.LUT P4, RZ, R12, 0xff, RZ, 0xc0, !PT ;  /* 0x000000ff0cff7812 */ /* 0x000fe2000788c0ff */
[----:B------:R-:W-:Y:S01]  /*8b40*/  VIADD R11, R11, UR14 ;  /* 0x0000000e0b0b7c36 */ /* 0x000fe20008000000 */
[----:B------:R-:W-:Y:S01]  /*8b50*/  ULDC.64 UR8, c[0x0][0x650] ;  /* 0x0001940000087ab9 */ /* 0x000fe20000000a00 */
[----:B------:R-:W-:Y:S01]  /*8b60*/  BSSY B1, `(.L_x_181) ;  /* 0x000006e000017945 */ /* 0x000fe20003800000 */
[----:B------:R-:W-:Y:S02]  /*8b70*/  PRMT R6, RZ, 0x7610, R6 ;  /* 0x00007610ff067816 */ /* 0x000fe40000000006 */
[----:B------:R-:W-:Y:S02]  /*8b80*/  SHF.R.U32.HI R0, RZ, 0x2, R11 ;  /* 0x00000002ff007819 */ /* 0x000fe4000001160b */
[----:B------:R-:W-:Y:S02]  /*8b90*/  ISETP.GT.U32.AND P1, PT, R11, 0x3, PT ;  /* 0x000000030b00780c */ /* 0x000fe40003f24070 */
[----:B------:R-:W-:-:S02]  /*8ba0*/  LOP3.LUT R0, R0, 0x1, RZ, 0xc0, !PT ;  /* 0x0000000100007812 */ /* 0x000fc400078ec0ff */
[----:B------:R-:W-:Y:S01]  /*8bb0*/  LOP3.LUT R11, R11, 0x3, RZ, 0xc0, !PT ;  /* 0x000000030b0b7812 */ /* 0x000fe200078ec0ff */
[----:B------:R-:W0:Y:S01]  /*8bc0*/  @P4 S2R R5, SR_CgaCtaId ;  /* 0x0000000000054919 */ /* 0x000e220000008800 */
[----:B------:R-:W-:Y:S02]  /*8bd0*/  @P4 MOV R4, 0x400 ;  /* 0x0000040000044802 */ /* 0x000fe40000000f00 */
[----:B------:R-:W-:Y:S02]  /*8be0*/  ISETP.NE.U32.AND P2, PT, R0, 0x1, PT ;  /* 0x000000010000780c */ /* 0x000fe40003f45070 */
[----:B------:R-:W-:Y:S02]  /*8bf0*/  PRMT R12, RZ, 0x7610, R12 ;  /* 0x00007610ff0c7816 */ /* 0x000fe4000000000c */
[----:B0-----:R-:W-:Y:S01]  /*8c00*/  @P4 LEA R4, R5, R4, 0x18 ;  /* 0x0000000405044211 */ /* 0x001fe200078ec0ff */
[----:B------:R-:W-:-:S03]  /*8c10*/  IMAD.U32 R5, RZ, RZ, UR14 ;  /* 0x0000000eff057e24 */ /* 0x000fc6000f8e00ff */
[----:B------:R0:W-:Y:S01]  /*8c20*/  @P4 SYNCS.ARRIVE.TRANS64.A1T0 RZ, [R4+URZ+0x78], RZ ;  /* 0x000078ff04ff49a7 */ /* 0x0001e2000810003f */
[----:B------:R-:W-:Y:S02]  /*8c30*/  IADD3 R2, P4, R2, UR22, RZ ;  /* 0x0000001602027c10 */ /* 0x000fe4000ff9e0ff */
[----:B------:R-:W-:Y:S02]  /*8c40*/  ISETP.LT.U32.AND P1, PT, R5, 0x4, P1 ;  /* 0x000000040500780c */ /* 0x000fe40000f21070 */
[----:B------:R-:W-:Y:S02]  /*8c50*/  IADD3.X R3, R3, UR13, RZ, P4, !PT ;  /* 0x0000000d03037c10 */ /* 0x000fe4000a7fe4ff */
[----:B------:R-:W-:Y:S01]  /*8c60*/  ISETP.GE.U32.AND P4, PT, R2, UR8, PT ;  /* 0x0000000802007c0c */ /* 0x000fe2000bf86070 */
[----:B0-----:R-:W-:Y:S01]  /*8c70*/  IMAD.MOV.U32 R4, RZ, RZ, -0x1 ;  /* 0xffffffffff047424 */ /* 0x001fe200078e00ff */
[----:B------:R-:W-:Y:S02]  /*8c80*/  ISETP.GT.U32.AND P2, PT, R5, 0x3, !P2 ;  /* 0x000000030500780c */ /* 0x000fe40005744070 */
[----:B------:R-:W-:-:S02]  /*8c90*/  SEL R5, RZ, 0x1, !P1 ;  /* 0x00000001ff057807 */ /* 0x000fc40004800000 */
[----:B------:R-:W-:Y:S02]  /*8ca0*/  ISETP.GE.U32.AND.EX P1, PT, R3, UR9, PT, P4 ;  /* 0x0000000903007c0c */ /* 0x000fe4000bf26140 */
[----:B------:R-:W-:-:S04]  /*8cb0*/  SEL R0, RZ, 0x1, !P2 ;  /* 0x00000001ff007807 */ /* 0x000fc80005000000 */
[----:B------:R-:W-:Y:S01]  /*8cc0*/  LOP3.LUT R10, R0, R10, R5, 0x96, !PT ;  /* 0x0000000a000a7212 */ /* 0x000fe200078e9605 */
[----:B------:R-:W-:Y:S02]  /*8cd0*/  IMAD.MOV.U32 R5, RZ, RZ, -0x1 ;  /* 0xffffffffff057424 */ /* 0x000fe400078e00ff */
[----:B------:R-:W-:-:S04]  /*8ce0*/  IMAD.MOV.U32 R0, RZ, RZ, -0x1 ;  /* 0xffffffffff007424 */ /* 0x000fc800078e00ff */
[----:B------:R-:W-:Y:S05]  /*8cf0*/  @P1 BRA `(.L_x_182) ;  /* 0x0000000400501947 */ /* 0x000fea0003800000 */
[----:B------:R-:W0:Y:S01]  /*8d00*/  S2UR UR8, SR_CTAID.X ;  /* 0x00000000000879c3 */ /* 0x000e220000002500 */
[----:B------:R-:W-:Y:S01]  /*8d10*/  ULDC.64 UR10, c[0x0][0x628] ;  /* 0x00018a00000a7ab9 */ /* 0x000fe20000000a00 */
[----:B------:R-:W-:Y:S01]  /*8d20*/  ULDC UR9, c[0x0][0x150] ;  /* 0x0000540000097ab9 */ /* 0x000fe20000000800 */
[----:B------:R-:W-:Y:S01]  /*8d30*/  ISETP.NE.U32.AND P1, PT, RZ, UR10, PT ;  /* 0x0000000aff007c0c */ /* 0x000fe2000bf25070 */
[----:B------:R-:W-:Y:S01]  /*8d40*/  ULDC UR12, c[0x0][0x630] ;  /* 0x00018c00000c7ab9 */ /* 0x000fe20000000800 */
[----:B------:R-:W-:Y:S01]  /*8d50*/  ULDC UR17, c[0x0][0x154] ;  /* 0x0000550000117ab9 */ /* 0x000fe20000000800 */
[----:B------:R-:W-:Y:S01]  /*8d60*/  IMAD.MOV.U32 R4, RZ, RZ, R2 ;  /* 0x000000ffff047224 */ /* 0x000fe200078e0002 */
[----:B------:R-:W-:Y:S01]  /*8d70*/  ISETP.NE.AND.EX P1, PT, RZ, UR11, PT, P1 ;  /* 0x0000000bff007c0c */ /* 0x000fe2000bf25310 */
[----:B------:R-:W1:Y:S01]  /*8d80*/  S2UR UR16, SR_CTAID.Y ;  /* 0x00000000001079c3 */ /* 0x000e620000002600 */
[----:B------:R-:W-:Y:S01]  /*8d90*/  IMAD.MOV.U32 R5, RZ, RZ, R3 ;  /* 0x000000ffff057224 */ /* 0x000fe200078e0003 */
[----:B0-----:R-:W-:-:S05]  /*8da0*/  I2FP.F32.U32 R0, UR8 ;  /* 0x0000000800007c45 */ /* 0x001fca0008201000 */
[----:B------:R-:W-:-:S05]  /*8db0*/  FMUL R14, R0, UR9 ;  /* 0x00000009000e7c20 */ /* 0x000fca0008400000 */
[----:B------:R-:W-:Y:S05]  /*8dc0*/  @!P1 BRA `(.L_x_183) ;  /* 0x0000000000289947 */ /* 0x000fea0003800000 */
[----:B------:R-:W-:Y:S02]  /*8dd0*/  ULDC UR9, c[0x0][0x634] ;  /* 0x00018d0000097ab9 */ /* 0x000fe40000000800 */
[----:B------:R-:W-:-:S05]  /*8de0*/  IADD3 R9, P1, R2, UR9, RZ ;  /* 0x0000000902097c10 */ /* 0x000fca000ff3e0ff */
[----:B------:R-:W-:-:S04]  /*8df0*/  IMAD.X R13, RZ, RZ, R3, P1 ;  /* 0x000000ffff0d7224 */ /* 0x000fc800008e0603 */
[----:B------:R-:W-:-:S04]  /*8e00*/  IMAD.WIDE.U32 R6, R13, UR10, RZ ;  /* 0x0000000a0d067c25 */ /* 0x000fc8000f8e00ff */
[----:B------:R-:W-:-:S04]  /*8e10*/  IMAD.WIDE.U32 R6, P1, R9, UR11, R6 ;  /* 0x0000000b09067c25 */ /* 0x000fc8000f820006 */
[----:B------:R-:W-:-:S04]  /*8e20*/  IMAD.WIDE.U32 R8, R9, UR10, RZ ;  /* 0x0000000a09087c25 */ /* 0x000fc8000f8e00ff */
[----:B------:R-:W-:Y:S01]  /*8e30*/  IMAD.X R5, RZ, RZ, RZ, P1 ;  /* 0x000000ffff057224 */ /* 0x000fe200008e06ff */
[----:B------:R-:W-:Y:S01]  /*8e40*/  IADD3 RZ, P1, R9, R6, RZ ;  /* 0x0000000609ff7210 */ /* 0x000fe20007f3e0ff */
[----:B------:R-:W-:-:S04]  /*8e50*/  IMAD.MOV.U32 R4, RZ, RZ, R7 ;  /* 0x000000ffff047224 */ /* 0x000fc800078e0007 */
[----:B------:R-:W-:-:S08]  /*8e60*/  IMAD.WIDE.U32.X R4, R13, UR11, R4, P1 ;  /* 0x0000000b0d047c25 */ /* 0x000fd000088e0404 */
.L_x_183:
[--C-:B------:R-:W-:Y:S01]  /*8e70*/  SHF.R.U64 R0, R4, UR12, R5.reuse ;  /* 0x0000000c04007c19 */ /* 0x100fe20008001205 */
[----:B------:R-:W0:Y:S01]  /*8e80*/  F2I.U32.TRUNC.NTZ R14, R14 ;  /* 0x0000000e000e7305 */ /* 0x000e22000020f000 */
[----:B------:R-:W-:Y:S01]  /*8e90*/  SHF.R.U32.HI R4, RZ, UR12, R5 ;  /* 0x0000000cff047c19 */ /* 0x000fe20008011605 */
[----:B------:R-:W-:Y:S01]  /*8ea0*/  ULDC.64 UR10, c[0x0][0x620] ;  /* 0x00018800000a7ab9 */ /* 0x000fe20000000a00 */
[----:B------:R-:W-:Y:S01]  /*8eb0*/  IADD3 R7, P1, RZ, -R0, RZ ;  /* 0x80000000ff077210 */ /* 0x000fe20007f3e0ff */
[----:B------:R-:W-:Y:S01]  /*8ec0*/  ULDC.64 UR18, c[0x0][0x640] ;  /* 0x0001900000127ab9 */ /* 0x000fe20000000a00 */
[----:B-1----:R-:W-:Y:S01]  /*8ed0*/  I2FP.F32.U32 R6, UR16 ;  /* 0x0000001000067c45 */ /* 0x002fe20008201000 */
[----:B------:R-:W1:Y:S01]  /*8ee0*/  LDC R16, c[0x0][0x610] ;  /* 0x00018400ff107b82 */ /* 0x000e620000000800 */
[----:B------:R-:W-:Y:S01]  /*8ef0*/  ULDC UR12, c[0x0][0x658] ;  /* 0x00019600000c7ab9 */ /* 0x000fe20000000800 */
[----:B------:R-:W-:Y:S01]  /*8f00*/  IMAD.X R4, RZ, RZ, ~R4, P1 ;  /* 0x000000ffff047224 */ /* 0x000fe200008e0e04 */
[----:B------:R-:W-:Y:S01]  /*8f10*/  ISETP.NE.U32.AND P1, PT, RZ, UR18, PT ;  /* 0x00000012ff007c0c */ /* 0x000fe2000bf25070 */
[----:B------:R-:W-:Y:S01]  /*8f20*/  FMUL R8, R6, UR17 ;  /* 0x0000001106087c20 */ /* 0x000fe20008400000 */
[----:B------:R-:W-:Y:S01]  /*8f30*/  ULDC UR17, c[0x0][0x648] ;  /* 0x0001920000117ab9 */ /* 0x000fe20000000800 */
[----:B------:R-:W-:Y:S01]  /*8f40*/  IMAD R6, R4, UR10, RZ ;  /* 0x0000000a04067c24 */ /* 0x000fe2000f8e02ff */
[----:B------:R-:W-:Y:S01]  /*8f50*/  ISETP.NE.AND.EX P1, PT, RZ, UR19, PT, P1 ;  /* 0x00000013ff007c0c */ /* 0x000fe2000bf25310 */
[C---:B------:R-:W-:Y:S01]  /*8f60*/  IMAD.WIDE.U32 R4, R7.reuse, UR10, R2 ;  /* 0x0000000a07047c25 */ /* 0x040fe2000f8e0002 */
[----:B0-----:R-:W-:Y:S01]  /*8f70*/  R2UR UR9, R14 ;  /* 0x000000000e0972ca */ /* 0x001fe200000e0000 */
[----:B------:R-:W0:Y:S01]  /*8f80*/  F2I.U32.TRUNC.NTZ R8, R8 ;  /* 0x0000000800087305 */ /* 0x000e22000020f000 */
[----:B------:R-:W-:Y:S01]  /*8f90*/  ULDC UR10, c[0x0][0x618] ;  /* 0x00018600000a7ab9 */ /* 0x000fe20000000800 */
[----:B------:R-:W-:-:S04]  /*8fa0*/  IMAD R7, R7, UR11, R6 ;  /* 0x0000000b07077c24 */ /* 0x000fc8000f8e0206 */
[----:B------:R-:W-:-:S05]  /*8fb0*/  IMAD.IADD R5, R5, 0x1, R7 ;  /* 0x0000000105057824 */ /* 0x000fca00078e0207 */
[--C-:B------:R-:W-:Y:S02]  /*8fc0*/  SHF.R.U64 R14, R4, UR10, R5.reuse ;  /* 0x0000000a040e7c19 */ /* 0x100fe40008001205 */
[----:B------:R-:W-:Y:S01]  /*8fd0*/  SHF.R.U32.HI R5, RZ, UR10, R5 ;  /* 0x0000000aff057c19 */ /* 0x000fe20008011605 */
[----:B------:R-:W-:Y:S01]  /*8fe0*/  ULDC UR10, c[0x0][0x608] ;  /* 0x00018200000a7ab9 */ /* 0x000fe20000000800 */
[----:B0-----:R-:W-:Y:S02]  /*8ff0*/  R2UR UR11, R8 ;  /* 0x00000000080b72ca */ /* 0x001fe400000e0000 */
[--C-:B------:R-:W-:Y:S02]  /*9000*/  SHF.R.U64 R15, R14, UR10, R5.reuse ;  /* 0x0000000a0e0f7c19 */ /* 0x100fe40008001205 */
[----:B------:R-:W-:Y:S01]  /*9010*/  SHF.R.U32.HI R4, RZ, UR10, R5 ;  /* 0x0000000aff047c19 */ /* 0x000fe20008011605 */
[----:B------:R-:W-:-:S03]  /*9020*/  UIADD3 UR10, -UR9, URZ, URZ ;  /* 0x0000003f090a7290 */ /* 0x000fc6000fffe13f */
[--C-:B------:R-:W-:Y:S01]  /*9030*/  SHF.R.U64 R17, R15, UR12, R4.reuse ;  /* 0x0000000c0f117c19 */ /* 0x100fe20008001204 */
[----:B------:R-:W-:Y:S01]  /*9040*/  ULDC UR9, c[0x0][0x144] ;  /* 0x0000510000097ab9 */ /* 0x000fe20000000800 */
[----:B------:R-:W-:-:S03]  /*9050*/  SHF.R.U32.HI R5, RZ, UR12, R4 ;  /* 0x0000000cff057c19 */ /* 0x000fc60008011604 */
[----:B------:R-:W-:Y:S01]  /*9060*/  IMAD.MOV.U32 R4, RZ, RZ, R17 ;  /* 0x000000ffff047224 */ /* 0x000fe200078e0011 */
[----:B------:R-:W-:Y:S06]  /*9070*/  @!P1 BRA `(.L_x_184) ;  /* 0x0000000000289947 */ /* 0x000fec0003800000 */
        /* <DEDUP_REMOVED lines=10> */
.L_x_184:
[----:B------:R-:W-:Y:S01]  /*9120*/  UIADD3 UR11, -UR11, URZ, URZ ;  /* 0x0000003f0b0b7290 */ /* 0x000fe2000fffe13f */
[----:B------:R-:W-:Y:S01]  /*9130*/  SHF.R.U64 R5, R4, UR17, R5 ;  /* 0x0000001104057c19 */ /* 0x000fe20008001205 */
[----:B------:R-:W-:Y:S01]  /*9140*/  UIMAD UR8, UR9, UR10, UR8 ;  /* 0x0000000a090872a4 */ /* 0x000fe2000f8e0208 */
[----:B------:R-:W-:Y:S02]  /*9150*/  LOP3.LUT R4, R15, UR20, RZ, 0xc0, !PT ;  /* 0x000000140f047c12 */ /* 0x000fe4000f8ec0ff */
[----:B------:R-:W-:Y:S01]  /*9160*/  ULDC UR9, c[0x0][0x148] ;  /* 0x0000520000097ab9 */ /* 0x000fe20000000800 */
[----:B------:R-:W-:Y:S01]  /*9170*/  IMAD.MOV R6, RZ, RZ, -R5 ;  /* 0x000000ffff067224 */ /* 0x000fe200078e0a05 */
[----:B------:R-:W-:Y:S01]  /*9180*/  @UP2 UIMAD UR8, UR9, UR11, UR16 ;  /* 0x0000000b090822a4 */ /* 0x000fe2000f8e0210 */
[----:B------:R-:W-:Y:S01]  /*9190*/  IMAD R5, R5, UR5, R4 ;  /* 0x0000000505057c24 */ /* 0x000fe2000f8e0204 */
[----:B------:R-:W-:Y:S01]  /*91a0*/  LOP3.LUT R7, R14, UR4, RZ, 0xc0, !PT ;  /* 0x000000040e077c12 */ /* 0x000fe2000f8ec0ff */
[----:B------:R-:W-:Y:S01]  /*91b0*/  ULDC UR9, c[0x0][0x638] ;  /* 0x00018e0000097ab9 */ /* 0x000fe20000000800 */
[----:B------:R-:W-:Y:S01]  /*91c0*/  PLOP3.LUT P1, PT, PT, PT, UP2, 0x80, 0x0 ;  /* 0x000000000000781c */ /* 0x000fe20003f2f028 */
[----:B------:R-:W-:-:S02]  /*91d0*/  IMAD R4, R6, UR9, R17 ;  /* 0x0000000906047c24 */ /* 0x000fc4000f8e0211 */
[----:B-1----:R-:W-:Y:S01]  /*91e0*/  IMAD R5, R5, R16, UR8 ;  /* 0x0000000805057e24 */ /* 0x002fe2000f8e0210 */
[----:B------:R-:W-:Y:S01]  /*91f0*/  ULDC UR8, c[0x0][0x600] ;  /* 0x0001800000087ab9 */ /* 0x000fe20000000800 */
[----:B------:R-:W-:Y:S02]  /*9200*/  IMAD.MOV.U32 R6, RZ, RZ, 0x1 ;  /* 0x00000001ff067424 */ /* 0x000fe400078e00ff */
[----:B------:R-:W-:-:S05]  /*9210*/  IMAD R8, R4, UR8, R7 ;  /* 0x0000000804087c24 */ /* 0x000fca000f8e0207 */
[----:B------:R-:W-:Y:S02]  /*9220*/  SEL R4, R8, R5, !P1 ;  /* 0x0000000508047207 */ /* 0x000fe40004800000 */
[----:B------:R-:W-:-:S07]  /*9230*/  SEL R5, R5, R8, !P1 ;  /* 0x0000000805057207 */ /* 0x000fce0004800000 */
.L_x_182:
[----:B------:R-:W-:Y:S05]  /*9240*/  BSYNC B1 ;  /* 0x0000000000017941 */ /* 0x000fea0003800000 */
.L_x_181:
[----:B------:R-:W-:-:S13]  /*9250*/  LOP3.LUT P1, RZ, R6, 0xff, RZ, 0xc0, !PT ;  /* 0x000000ff06ff7812 */ /* 0x000fda000782c0ff */
[----:B------:R-:W-:Y:S05]  /*9260*/  @P1 BRA `(.L_x_185) ;  /* 0xfffffff400281947 */ /* 0x000fea000383ffff */
[----:B------:R-:W-:Y:S05]  /*9270*/  BSYNC B0 ;  /* 0x0000000000007941 */ /* 0x000fea0003800000 */
.L_x_173:
[----:B------:R-:W-:-:S03]  /*9280*/  UMOV UR8, 0xffffffff ;  /* 0xffffffff00087882 */ /* 0x000fc60000000000 */
[----:B------:R-:W-:Y:S05]  /*9290*/  BRA.DIV UR8, `(.L_x_186) ;  /* 0x0000000608487947 */ /* 0x000fea000b800000 */
[----:B------:R-:W-:-:S13]  /*92a0*/  ELECT P0, URZ, PT ;  /* 0x00000000003f782f */ /* 0x000fda0003800000 */
.L_x_202:
[----:B------:R-:W-:Y:S04]  /*92b0*/  BSSY B0, `(.L_x_187) ;  /* 0x000002c000007945 */ /* 0x000fe80003800000 */
[----:B------:R-:W-:Y:S05]  /*92c0*/  @!P0 BRA `(.L_x_188) ;  /* 0x0000000000a88947 */ /* 0x000fea0003800000 */
[----:B------:R-:W-:-:S04]  /*92d0*/  ULOP3.LUT UR8, UR7, 0x2, URZ, 0xfc, !UPT ;  /* 0x0000000207087892 */ /* 0x000fc8000f8efc3f */
[----:B------:R-:W-:-:S06]  /*92e0*/  UISETP.NE.AND UP0, UPT, UR8, 0x3, UPT ;  /* 0x000000030800788c */ /* 0x000fcc000bf05270 */
[----:B------:R-:W-:-:S13]  /*92f0*/  PLOP3.LUT P0, PT, PT, PT, UP0, 0x80, 0x0 ;  /* 0x000000000000781c */ /* 0x000fda0003f0f008 */
[----:B------:R-:W-:Y:S05]  /*9300*/  @!P0 BRA `(.L_x_189) ;  /* 0x0000000000048947 */ /* 0x000fea0003800000 */
[----:B------:R-:W-:Y:S01]  /*9310*/  BPT.TRAP 0x1 ;  /* 0x000000040000795c */ /* 0x000fe20000300000 */
.L_x_189:
[----:B------:R-:W0:Y:S01]  /*9320*/  S2R R3, SR_CgaCtaId ;  /* 0x0000000000037919 */ /* 0x000e220000008800 */
[----:B------:R-:W-:Y:S02]  /*9330*/  MOV R0, 0x400 ;  /* 0x0000040000007802 */ /* 0x000fe40000000f00 */
[----:B------:R-:W-:Y:S02]  /*9340*/  SHF.L.U32 R2, R10, 0x1f, RZ ;  /* 0x0000001f0a027819 */ /* 0x000fe400000006ff */
[----:B0-----:R-:W-:-:S05]  /*9350*/  LEA R0, R3, R0, 0x18 ;  /* 0x0000000003007211 */ /* 0x001fca00078ec0ff */
[----:B------:R-:W-:-:S04]  /*9360*/  VIADD R0, R0, 0x20 ;  /* 0x0000002000007836 */ /* 0x000fc80000000000 */
[C---:B------:R-:W-:Y:S02]  /*9370*/  IMAD R5, R11.reuse, 0x8, R0 ;  /* 0x000000080b057824 */ /* 0x040fe400078e0200 */
[----:B------:R-:W-:Y:S02]  /*9380*/  VIADD R11, R11, 0x1 ;  /* 0x000000010b0b7836 */ /* 0x000fe40000000000 */
[----:B------:R-:W0:Y:S03]  /*9390*/  SYNCS.PHASECHK.TRANS64.TRYWAIT P0, [R5+URZ], R2 ;  /* 0x00000002050075a7 */ /* 0x000e26000800017f */
[----:B------:R-:W-:-:S04]  /*93a0*/  ISETP.NE.AND P1, PT, R11, 0x4, PT ;  /* 0x000000040b00780c */ /* 0x000fc80003f25270 */
[----:B------:R-:W-:Y:S02]  /*93b0*/  SEL R3, RZ, 0x1, P1 ;  /* 0x00000001ff037807 */ /* 0x000fe40000800000 */
[----:B------:R-:W-:Y:S02]  /*93c0*/  SEL R11, R11, RZ, P1 ;  /* 0x000000ff0b0b7207 */ /* 0x000fe40000800000 */
[----:B------:R-:W-:-:S03]  /*93d0*/  LOP3.LUT R10, R10, R3, RZ, 0x3c, !PT ;  /* 0x000000030a0a7212 */ /* 0x000fc600078e3cff */
[----:B------:R-:W-:Y:S01]  /*93e0*/  IMAD R7, R11, 0x8, R0 ;  /* 0x000000080b077824 */ /* 0x000fe200078e0200 */
[----:B------:R-:W-:Y:S01]  /*93f0*/  SHF.L.U32 R4, R10, 0x1f, RZ ;  /* 0x0000001f0a047819 */ /* 0x000fe200000006ff */
[----:B0-----:R-:W-:Y:S06]  /*9400*/  @!P0 BRA `(.L_x_190) ;  /* 0x0000000400108947 */ /* 0x001fec0003800000 */
.L_x_203:
[----:B------:R-:W1:Y:S01]  /*9410*/  SYNCS.PHASECHK.TRANS64.TRYWAIT P0, [R7+URZ], R4 ;  /* 0x00000004070075a7 */ /* 0x000e62000800017f */
[----:B0-----:R-:W-:-:S05]  /*9420*/  VIADD R2, R11, 0x1 ;  /* 0x000000010b027836 */ /* 0x001fca0000000000 */
[----:B------:R-:W-:-:S04]  /*9430*/  ISETP.NE.AND P1, PT, R2, 0x4, PT ;  /* 0x000000040200780c */ /* 0x000fc80003f25270 */
[----:B------:R-:W-:Y:S02]  /*9440*/  SEL R3, RZ, 0x1, P1 ;  /* 0x00000001ff037807 */ /* 0x000fe40000800000 */
[----:B------:R-:W-:Y:S02]  /*9450*/  SEL R9, R2, RZ, P1 ;  /* 0x000000ff02097207 */ /* 0x000fe40000800000 */
[----:B------:R-:W-:-:S03]  /*9460*/  LOP3.LUT R11, R10, R3, RZ, 0x3c, !PT ;  /* 0x000000030a0b7212 */ /* 0x000fc600078e3cff */
[----:B------:R-:W-:Y:S01]  /*9470*/  IMAD R6, R9, 0x8, R0 ;  /* 0x0000000809067824 */ /* 0x000fe200078e0200 */
[----:B------:R-:W-:Y:S01]  /*9480*/  SHF.L.U32 R5, R11, 0x1f, RZ ;  /* 0x0000001f0b057819 */ /* 0x000fe200000006ff */
[----:B-1----:R-:W-:Y:S06]  /*9490*/  @!P0 BRA `(.L_x_191) ;  /* 0x0000000400008947 */ /* 0x002fec0003800000 */
.L_x_204:
[----:B------:R-:W1:Y:S01]  /*94a0*/  SYNCS.PHASECHK.TRANS64.TRYWAIT P0, [R6+URZ], R5 ;  /* 0x00000005060075a7 */ /* 0x000e62000800017f */
[----:B------:R-:W-:-:S05]  /*94b0*/  VIADD R2, R9, 0x1 ;  /* 0x0000000109027836 */ /* 0x000fca0000000000 */
[----:B------:R-:W-:-:S04]  /*94c0*/  ISETP.NE.AND P1, PT, R2, 0x4, PT ;  /* 0x000000040200780c */ /* 0x000fc80003f25270 */
[----:B0-----:R-:W-:Y:S02]  /*94d0*/  SEL R4, RZ, 0x1, P1 ;  /* 0x00000001ff047807 */ /* 0x001fe40000800000 */
[----:B------:R-:W-:Y:S02]  /*94e0*/  SEL R3, R2, RZ, P1 ;  /* 0x000000ff02037207 */ /* 0x000fe40000800000 */
[----:B------:R-:W-:Y:S01]  /*94f0*/  LOP3.LUT R4, R11, R4, RZ, 0x3c, !PT ;  /* 0x000000040b047212 */ /* 0x000fe200078e3cff */
[----:B-1----:R-:W-:Y:S06]  /*9500*/  @!P0 BRA `(.L_x_192) ;  /* 0x0000000000f88947 */ /* 0x002fec0003800000 */
.L_x_205:
[----:B------:R-:W-:Y:S01]  /*9510*/  IMAD R3, R3, 0x8, R0 ;  /* 0x0000000803037824 */ /* 0x000fe200078e0200 */
[----:B------:R-:W-:-:S07]  /*9520*/  SHF.L.U32 R0, R4, 0x1f, RZ ;  /* 0x0000001f04007819 */ /* 0x000fce00000006ff */
.L_x_193:
[----:B-1----:R1:W2:Y:S02]  /*9530*/  SYNCS.PHASECHK.TRANS64.TRYWAIT P0, [R3+URZ], R0 ;  /* 0x00000000030075a7 */ /* 0x0022a4000800017f */
[----:B--2---:R-:W-:Y:S05]  /*9540*/  @!P0 NANOSLEEP.SYNCS 0x989680 ;  /* 0x009896800000895d */ /* 0x004fea0003900000 */
[----:B------:R-:W2:Y:S02]  /*9550*/  @!P0 SYNCS.PHASECHK.TRANS64 P0, [R3+URZ], R0 ;  /* 0x00000000030085a7 */ /* 0x000ea4000800007f */
[----:B--2---:R-:W-:Y:S05]  /*9560*/  @!P0 BRA `(.L_x_193) ;  /* 0xfffffffc00f08947 */ /* 0x004fea000383ffff */
.L_x_188:
[----:B------:R-:W-:Y:S05]  /*9570*/  BSYNC B0 ;  /* 0x0000000000007941 */ /* 0x000fea0003800000 */
.L_x_187:
[----:B------:R-:W-:Y:S05]  /*9580*/  EXIT ;  /* 0x000000000000794d */ /* 0x000fea0003800000 */
.L_x_18:
[----:B0-----:R0:W1:Y:S02]  /*9590*/  SYNCS.PHASECHK.TRANS64.TRYWAIT P0, [R15+URZ+-0x8], R12 ;  /* 0xfffff80c0f0075a7 */ /* 0x001064000800017f */
[----:B-1----:R-:W-:Y:S05]  /*95a0*/  @!P0 NANOSLEEP.SYNCS 0x989680 ;  /* 0x009896800000895d */ /* 0x002fea0003900000 */
[----:B------:R-:W1:Y:S02]  /*95b0*/  @!P0 SYNCS.PHASECHK.TRANS64 P0, [R15+URZ+-0x8], R12 ;  /* 0xfffff80c0f0085a7 */ /* 0x000e64000800007f */
[----:B-1----:R-:W-:Y:S05]  /*95c0*/  @!P0 BRA `(.L_x_18) ;  /* 0xfffffffc00f08947 */ /* 0x002fea000383ffff */
[----:B------:R-:W-:Y:S05]  /*95d0*/  BRA `(.L_x_194) ;  /* 0xffffff8000687947 */ /* 0x000fea000383ffff */
.L_x_23:
[----:B-1----:R-:W-:-:S04]  /*95e0*/  IMAD.U32 R13, RZ, RZ, UR4 ;  /* 0x00000004ff0d7e24 */ /* 0x002fc8000f8e00ff */
[----:B------:R1:W4:Y:S03]  /*95f0*/  SYNCS.PHASECHK.TRANS64.TRYWAIT P0, [R13+URZ], R12 ;  /* 0x0000000c0d0075a7 */ /* 0x000326000800017f */
[----:B----4-:R-:W-:Y:S05]  /*9600*/  @!P0 NANOSLEEP.SYNCS 0x989680 ;  /* 0x009896800000895d */ /* 0x010fea0003900000 */
[----:B------:R-:W4:Y:S02]  /*9610*/  @!P0 SYNCS.PHASECHK.TRANS64 P0, [R13+URZ], R12 ;  /* 0x0000000c0d0085a7 */ /* 0x000f24000800007f */
[----:B----4-:R-:W-:Y:S05]  /*9620*/  @!P0 BRA `(.L_x_23) ;  /* 0xfffffffc00ec8947 */ /* 0x010fea000383ffff */
[----:B------:R-:W-:Y:S05]  /*9630*/  BRA `(.L_x_22) ;  /* 0xffffff8400947947 */ /* 0x000fea000383ffff */
.L_x_29:
[----:B-1----:R-:W-:-:S04]  /*9640*/  IMAD.U32 R147, RZ, RZ, UR15 ;  /* 0x0000000fff937e24 */ /* 0x002fc8000f8e00ff */
[----:B------:R1:W4:Y:S03]  /*9650*/  SYNCS.PHASECHK.TRANS64.TRYWAIT P0, [R147+URZ], R146 ;  /* 0x00000092930075a7 */ /* 0x000326000800017f */
[----:B----4-:R-:W-:Y:S05]  /*9660*/  @!P0 NANOSLEEP.SYNCS 0x989680 ;  /* 0x009896800000895d */ /* 0x010fea0003900000 */
[----:B------:R-:W4:Y:S02]  /*9670*/  @!P0 SYNCS.PHASECHK.TRANS64 P0, [R147+URZ], R146 ;  /* 0x00000092930085a7 */ /* 0x000f24000800007f */
[----:B----4-:R-:W-:Y:S05]  /*9680*/  @!P0 BRA `(.L_x_29) ;  /* 0xfffffffc00ec8947 */ /* 0x010fea000383ffff */
[----:B------:R-:W-:Y:S05]  /*9690*/  BRA `(.L_x_28) ;  /* 0xffffff8c00fc7947 */ /* 0x000fea000383ffff */
.L_x_37:
[----:B----4-:R4:W0:Y:S02]  /*96a0*/  SYNCS.PHASECHK.TRANS64.TRYWAIT P0, [R15+URZ+0x8], R12 ;  /* 0x0000080c0f0075a7 */ /* 0x010824000800017f */
[----:B0-----:R-:W-:Y:S05]  /*96b0*/  @!P0 NANOSLEEP.SYNCS 0x989680 ;  /* 0x009896800000895d */ /* 0x001fea0003900000 */
[----:B------:R-:W0:Y:S02]  /*96c0*/  @!P0 SYNCS.PHASECHK.TRANS64 P0, [R15+URZ+0x8], R12 ;  /* 0x0000080c0f0085a7 */ /* 0x000e24000800007f */
[----:B0-----:R-:W-:Y:S05]  /*96d0*/  @!P0 BRA `(.L_x_37) ;  /* 0xfffffffc00f08947 */ /* 0x001fea000383ffff */
[----:B------:R-:W-:Y:S05]  /*96e0*/  BRA `(.L_x_195) ;  /* 0xffffff9c00707947 */ /* 0x000fea000383ffff */
.L_x_174:
[----:B------:R-:W-:Y:S01]  /*96f0*/  BSSY B1, `(.L_x_196) ;  /* 0x0000006000017945 */ /* 0x000fe20003800000 */
[----:B------:R-:W-:-:S07]  /*9700*/  IMAD.MOV.U32 R6, RZ, RZ, -0x1 ;  /* 0xffffffffff067424 */ /* 0x000fce00078e00ff */
[----:B------:R-:W-:Y:S05]  /*9710*/  WARPSYNC.COLLECTIVE R6, `(.L_x_197) ;  /* 0x00000000060c7348 */ /* 0x000fea0003c00000 */
[----:B------:R-:W-:Y:S02]  /*9720*/  ELECT P1, UR62, PT ;  /* 0x00000000003e782f */ /* 0x000fe40003820000 */
[----:B------:R-:W-:Y:S01]  /*9730*/  MOV R6, UR62 ;  /* 0x0000003e00067c02 */ /* 0x000fe20008000f00 */
[----:B------:R-:W-:Y:S10]  /*9740*/  ENDCOLLECTIVE ;  /* 0x000000000000791b */ /* 0x000ff40003800000 */
.L_x_197:
[----:B------:R-:W-:Y:S05]  /*9750*/  BSYNC B1 ;  /* 0x0000000000017941 */ /* 0x000fea0003800000 */
.L_x_196:
[----:B------:R-:W-:Y:S05]  /*9760*/  BRA `(.L_x_198) ;  /* 0xffffffec00f47947 */ /* 0x000fea000383ffff */
.L_x_177:
[----:B-1----:R1:W2:Y:S02]  /*9770*/  SYNCS.PHASECHK.TRANS64.TRYWAIT P1, [R13+URZ+0x20], R6 ;  /* 0x000020060d0075a7 */ /* 0x0022a4000802017f */
[----:B--2---:R-:W-:Y:S05]  /*9780*/  @!P1 NANOSLEEP.SYNCS 0x989680 ;  /* 0x009896800000995d */ /* 0x004fea0003900000 */
[----:B------:R-:W2:Y:S02]  /*9790*/  @!P1 SYNCS.PHASECHK.TRANS64 P1, [R13+URZ+0x20], R6 ;  /* 0x000020060d0095a7 */ /* 0x000ea4000802007f */
[----:B--2---:R-:W-:Y:S05]  /*97a0*/  @!P1 BRA `(.L_x_177) ;  /* 0xfffffffc00f09947 */ /* 0x004fea000383ffff */
[----:B------:R-:W-:Y:S05]  /*97b0*/  BRA `(.L_x_199) ;  /* 0xfffffff0002c7947 */ /* 0x000fea000383ffff */
.L_x_186:
[----:B------:R-:W-:Y:S01]  /*97c0*/  BSSY B0, `(.L_x_200) ;  /* 0x0000006000007945 */ /* 0x000fe20003800000 */
[----:B------:R-:W-:-:S07]  /*97d0*/  IMAD.MOV.U32 R6, RZ, RZ, -0x1 ;  /* 0xffffffffff067424 */ /* 0x000fce00078e00ff */
[----:B------:R-:W-:Y:S05]  /*97e0*/  WARPSYNC.COLLECTIVE R6, `(.L_x_201) ;  /* 0x00000000060c7348 */ /* 0x000fea0003c00000 */
[----:B------:R-:W-:Y:S02]  /*97f0*/  ELECT P1, UR62, PT ;  /* 0x00000000003e782f */ /* 0x000fe40003820000 */
[----:B------:R-:W-:Y:S01]  /*9800*/  MOV R6, UR62 ;  /* 0x0000003e00067c02 */ /* 0x000fe20008000f00 */
[----:B------:R-:W-:Y:S10]  /*9810*/  ENDCOLLECTIVE ;  /* 0x000000000000791b */ /* 0x000ff40003800000 */
.L_x_201:
[----:B------:R-:W-:Y:S05]  /*9820*/  BSYNC B0 ;  /* 0x0000000000007941 */ /* 0x000fea0003800000 */
.L_x_200:
[----:B------:R-:W-:Y:S01]  /*9830*/  PLOP3.LUT P0, PT, P1, PT, PT, 0x80, 0x0 ;  /* 0x000000000000781c */ /* 0x000fe20000f0f070 */
[----:B------:R-:W-:-:S12]  /*9840*/  BRA `(.L_x_202) ;  /* 0xfffffff800987947 */ /* 0x000fd8000383ffff */
.L_x_190:
[----:B0-----:R0:W1:Y:S02]  /*9850*/  SYNCS.PHASECHK.TRANS64.TRYWAIT P0, [R5+URZ], R2 ;  /* 0x00000002050075a7 */ /* 0x001064000800017f */
[----:B-1----:R-:W-:Y:S05]  /*9860*/  @!P0 NANOSLEEP.SYNCS 0x989680 ;  /* 0x009896800000895d */ /* 0x002fea0003900000 */
[----:B------:R-:W1:Y:S02]  /*9870*/  @!P0 SYNCS.PHASECHK.TRANS64 P0, [R5+URZ], R2 ;  /* 0x00000002050085a7 */ /* 0x000e64000800007f */
[----:B-1----:R-:W-:Y:S05]  /*9880*/  @!P0 BRA `(.L_x_190) ;  /* 0xfffffffc00f08947 */ /* 0x002fea000383ffff */
[----:B------:R-:W-:Y:S05]  /*9890*/  BRA `(.L_x_203) ;  /* 0xfffffff800dc7947 */ /* 0x000fea000383ffff */
.L_x_191:
[----:B0-----:R0:W1:Y:S02]  /*98a0*/  SYNCS.PHASECHK.TRANS64.TRYWAIT P0, [R7+URZ], R4 ;  /* 0x00000004070075a7 */ /* 0x001064000800017f */
[----:B-1----:R-:W-:Y:S05]  /*98b0*/  @!P0 NANOSLEEP.SYNCS 0x989680 ;  /* 0x009896800000895d */ /* 0x002fea0003900000 */
[----:B------:R-:W1:Y:S02]  /*98c0*/  @!P0 SYNCS.PHASECHK.TRANS64 P0, [R7+URZ], R4 ;  /* 0x00000004070085a7 */ /* 0x000e64000800007f */
[----:B-1----:R-:W-:Y:S05]  /*98d0*/  @!P0 BRA `(.L_x_191) ;  /* 0xfffffffc00f08947 */ /* 0x002fea000383ffff */
[----:B------:R-:W-:Y:S05]  /*98e0*/  BRA `(.L_x_204) ;  /* 0xfffffff800ec7947 */ /* 0x000fea000383ffff */
.L_x_192:
[----:B0-----:R0:W1:Y:S02]  /*98f0*/  SYNCS.PHASECHK.TRANS64.TRYWAIT P0, [R6+URZ], R5 ;  /* 0x00000005060075a7 */ /* 0x001064000800017f */
[----:B-1----:R-:W-:Y:S05]  /*9900*/  @!P0 NANOSLEEP.SYNCS 0x989680 ;  /* 0x009896800000895d */ /* 0x002fea0003900000 */
[----:B------:R-:W1:Y:S02]  /*9910*/  @!P0 SYNCS.PHASECHK.TRANS64 P0, [R6+URZ], R5 ;  /* 0x00000005060085a7 */ /* 0x000e64000800007f */
[----:B-1----:R-:W-:Y:S05]  /*9920*/  @!P0 BRA `(.L_x_192) ;  /* 0xfffffffc00f08947 */ /* 0x002fea000383ffff */
[----:B------:R-:W-:Y:S05]  /*9930*/  BRA `(.L_x_205) ;  /* 0xfffffff800f47947 */ /* 0x000fea000383ffff */
.L_x_206:
[----:B------:R-:W-:-:S00]  /*9940*/  BRA `(.L_x_206) ;  /* 0xfffffffc00fc7947 */ /* 0x000fc0000383ffff */
[----:B------:R-:W-:-:S00]  /*9950*/  NOP ;  /* 0x0000000000007918 */ /* 0x000fc00000000000 */
        /* <DEDUP_REMOVED lines=10> */
.L_x_207:


//--------------------- .nv.shared._ZN7cutlass13device_kernelINS_4gemm6kernel13GemmUniversalIN4cute5tupleIJiiiiEEENS1_10collective13CollectiveMmaINS1_37MainloopSm90TmaGmmaWarpSpecializedFP8ILi4ENS5_IJNS4_1CILi2EEESB_NSA_ILi1EEEEEENS1_32KernelTmaWarpSpecializedPingpongEEENS5_IJNSA_ILi64EEENSA_ILi128EEESH_EEENS_12float_e4m3_tENS5_IJlSC_lEEESJ_SK_NS4_8TiledMMAINS4_8MMA_AtomIJNS4_4SM904GMMA31MMA_64x128x32_F32E4M3E4M3_SS_TNILNSO_7ScaleInE1ELSQ_1EEEEEENS4_6LayoutINS5_IJSC_SC_SC_EEENS5_IJNSA_ILi0EEESV_SV_EEEEENS5_IJNS4_10UnderscoreESY_SY_EEEEENS4_23SM90_TMA_LOAD_MULTICASTENS4_14ComposedLayoutINS4_7SwizzleILi3ELi4ELi3EEENS4_18smem_ptr_flag_bitsILi8EEENST_INS5_IJNSA_ILi8EEESH_EEENS5_IJSH_SC_EEEEEEEvNS4_8identityES11_S1B_vS1C_EENS_8epilogue10collective6detail29Sm90TmaWarpSpecializedAdapterINS1F_15DefaultEpilogueISJ_SK_SK_NS1E_6thread17LinearCombinationISJ_Li1EffLNS1J_9ScaleType4KindE0ELNS_15FloatRoundStyleE2ESJ_EENS1_15EpilogueDefaultEEEEEvvEEEEvNT_6ParamsE --------------------------
	.section	.nv.shared._ZN7cutlass13device_kernelINS_4gemm6kernel13GemmUniversalIN4cute5tupleIJiiiiEEENS1_10collective13CollectiveMmaINS1_37MainloopSm90TmaGmmaWarpSpecializedFP8ILi4ENS5_IJNS4_1CILi2EEESB_NSA_ILi1EEEEEENS1_32KernelTmaWarpSpecializedPingpongEEENS5_IJNSA_ILi64EEENSA_ILi128EEESH_EEENS_12float_e4m3_tENS5_IJlSC_lEEESJ_SK_NS4_8TiledMMAINS4_8MMA_AtomIJNS4_4SM904GMMA31MMA_64x128x32_F32E4M3E4M3_SS_TNILNSO_7ScaleInE1ELSQ_1EEEEEENS4_6LayoutINS5_IJSC_SC_SC_EEENS5_IJNSA_ILi0EEESV_SV_EEEEENS5_IJNS4_10UnderscoreESY_SY_EEEEENS4_23SM90_TMA_LOAD_MULTICASTENS4_14ComposedLayoutINS4_7SwizzleILi3ELi4ELi3EEENS4_18smem_ptr_flag_bitsILi8EEENST_INS5_IJNSA_ILi8EEESH_EEENS5_IJSH_SC_EEEEEEEvNS4_8identityES11_S1B_vS1C_EENS_8epilogue10collective6detail29Sm90TmaWarpSpecializedAdapterINS1F_15DefaultEpilogueISJ_SK_SK_NS1E_6thread17LinearCombinationISJ_Li1EffLNS1J_9ScaleType4KindE0ELNS_15FloatRoundStyleE2ESJ_EENS1_15EpilogueDefaultEEEEEvvEEEEvNT_6ParamsE,"aw",@nobits
	.sectionflags	@""
	.align	16
	.zero		1024


//--------------------- .nv.shared.reserved.0     --------------------------
	.section	.nv.shared.reserved.0,"aw",@nobits
	.weak		__nv_reservedSMEM_offset_0_alias
	.size		__nv_reservedSMEM_offset_0_alias, 0, 0
	.other		__nv_reservedSMEM_offset_0_alias,@"STO_CUDA_RESERVED_SHARED STV_DEFAULT"
__nv_reservedSMEM_offset_0_alias:
	.zero		0


//--------------------- .nv.global                --------------------------
	.section	.nv.global,"aw",@nobits
.nv.global:
	.type		_ZN39_INTERNAL_ae076b5d_4_k_cu_81b7a939_36774cute1_E,@object
	.size		_ZN39_INTERNAL_ae076b5d_4_k_cu_81b7a939_36774cute1_E,(_ZN39_INTERNAL_ae076b5d_4_k_cu_81b7a939_36774cuda3std3__45__cpo6cbeginE - _ZN39_INTERNAL_ae076b5d_4_k_cu_81b7a939_36774cute1_E)
_ZN39_INTERNAL_ae076b5d_4_k_cu_81b7a939_36774cute1_E:
	.zero		1
	.type		_ZN39_INTERNAL_ae076b5d_4_k_cu_81b7a939_36774cuda3std3__45__cpo6cbeginE,@object
	.size		_ZN39_INTERNAL_ae076b5d_4_k_cu_81b7a939_36774cuda3std3__45__cpo6cbeginE,(_ZN39_INTERNAL_ae076b5d_4_k_cu_81b7a939_36774cuda3std3__48in_placeE - _ZN39_INTERNAL_ae076b5d_4_k_cu_81b7a939_36774cuda3std3__45__cpo6cbeginE)
_ZN39_INTERNAL_ae076b5d_4_k_cu_81b7a939_36774cuda3std3__45__cpo6cbeginE:
	.zero		1
	.type		_ZN39_INTERNAL_ae076b5d_4_k_cu_81b7a939_36774cuda3std3__48in_placeE,@object
	.size		_ZN39_INTERNAL_ae076b5d_4_k_cu_81b7a939_36774cuda3std3__48in_placeE,(_ZN39_INTERNAL_ae076b5d_4_k_cu_81b7a939_36774cuda3std6ranges3__45__cpo9iter_moveE - _ZN39_INTERNAL_ae076b5d_4_k_cu_81b7a939_36774cuda3std3__48in_placeE)
_ZN39_INTERNAL_ae076b5d_4_k_cu_81b7a939_36774cuda3std3__48in_placeE:
	.zero		1
	.type		_ZN39_INTERNAL_ae076b5d_4_k_cu_81b7a939_36774cuda3std6ranges3__45__cpo9iter_moveE,@object
	.size		_ZN39_INTERNAL_ae076b5d_4_k_cu_81b7a939_36774cuda3std6ranges3__45__cpo9iter_moveE,(_ZN39_INTERNAL_ae076b5d_4_k_cu_81b7a939_36774cuda3std3__45__cpo5beginE - _ZN39_INTERNAL_ae076b5d_4_k_cu_81b7a939_36774cuda3std6ranges3__45__cpo9iter_moveE)
_ZN39_INTERNAL_ae076b5d_4_k_cu_81b7a939_36774cuda3std6ranges3__45__cpo9iter_moveE:
	.zero		1
	.type		_ZN39_INTERNAL_ae076b5d_4_k_cu_81b7a939_36774cuda3std3__45__cpo5beginE,@object
	.size		_ZN39_INTERNAL_ae076b5d_4_k_cu_81b7a939_36774cuda3std3__45__cpo5beginE,(_ZN39_INTERNAL_ae076b5d_4_k_cu_81b7a939_36774cuda3std3__441_GLOBAL__N__ae076b5d_4_k_cu_81b7a939_36776ignoreE - _ZN39_INTERNAL_ae076b5d_4_k_cu_81b7a939_36774cuda3std3__45__cpo5beginE)
_ZN39_INTERNAL_ae076b5d_4_k_cu_81b7a939_36774cuda3std3__45__cpo5beginE:
	.zero		1
	.type		_ZN39_INTERNAL_ae076b5d_4_k_cu_81b7a939_36774cuda3std3__441_GLOBAL__N__ae076b5d_4_k_cu_81b7a939_36776ignoreE,@object
	.size		_ZN39_INTERNAL_ae076b5d_4_k_cu_81b7a939_36774cuda3std3__441_GLOBAL__N__ae076b5d_4_k_cu_81b7a939_36776ignoreE,(_ZN39_INTERNAL_ae076b5d_4_k_cu_81b7a939_36774cute7productE - _ZN39_INTERNAL_ae076b5d_4_k_cu_81b7a939_36774cuda3std3__441_GLOBAL__N__ae076b5d_4_k_cu_81b7a939_36776ignoreE)
_ZN39_INTERNAL_ae076b5d_4_k_cu_81b7a939_36774cuda3std3__441_GLOBAL__N__ae076b5d_4_k_cu_81b7a939_36776ignoreE:
	.zero		1
	.type		_ZN39_INTERNAL_ae076b5d_4_k_cu_81b7a939_36774cute7productE,@object
	.size		_ZN39_INTERNAL_ae076b5d_4_k_cu_81b7a939_36774cute7productE,(_ZN39_INTERNAL_ae076b5d_4_k_cu_81b7a939_36774cuda3std3__45__cpo3endE - _ZN39_INTERNAL_ae076b5d_4_k_cu_81b7a939_36774cute7productE)
_ZN39_INTERNAL_ae076b5d_4_k_cu_81b7a939_36774cute7productE:
	.zero		1
	.type		_ZN39_INTERNAL_ae076b5d_4_k_cu_81b7a939_36774cuda3std3__45__cpo3endE,@object
	.size		_ZN39_INTERNAL_ae076b5d_4_k_cu_81b7a939_36774cuda3std3__45__cpo3endE,(_ZN39_INTERNAL_ae076b5d_4_k_cu_81b7a939_36774cuda3std3__419piecewise_constructE - _ZN39_INTERNAL_ae076b5d_4_k_cu_81b7a939_36774cuda3std3__45__cpo3endE)
_ZN39_INTERNAL_ae076b5d_4_k_cu_81b7a939_36774cuda3std3__45__cpo3endE:
	.zero		1
	.type		_ZN39_INTERNAL_ae076b5d_4_k_cu_81b7a939_36774cuda3std3__419piecewise_constructE,@object
	.size		_ZN39_INTERNAL_ae076b5d_4_k_cu_81b7a939_36774cuda3std3__419piecewise_constructE,(_ZN39_INTERNAL_ae076b5d_4_k_cu_81b7a939_36774cuda3std3__45__cpo4cendE - _ZN39_INTERNAL_ae076b5d_4_k_cu_81b7a939_36774cuda3std3__419piecewise_constructE)
_ZN39_INTERNAL_ae076b5d_4_k_cu_81b7a939_36774cuda3std3__419piecewise_constructE:
	.zero		1
	.type		_ZN39_INTERNAL_ae076b5d_4_k_cu_81b7a939_36774cuda3std3__45__cpo4cendE,@object
	.size		_ZN39_INTERNAL_ae076b5d_4_k_cu_81b7a939_36774cuda3std3__45__cpo4cendE,(_ZN39_INTERNAL_ae076b5d_4_k_cu_81b7a939_36774cuda3std6ranges3__45__cpo4swapE - _ZN39_INTERNAL_ae076b5d_4_k_cu_81b7a939_36774cuda3std3__45__cpo4cendE)
_ZN39_INTERNAL_ae076b5d_4_k_cu_81b7a939_36774cuda3std3__45__cpo4cendE:
	.zero		1
	.type		_ZN39_INTERNAL_ae076b5d_4_k_cu_81b7a939_36774cuda3std6ranges3__45__cpo4swapE,@object
	.size		_ZN39_INTERNAL_ae076b5d_4_k_cu_81b7a939_36774cuda3std6ranges3__45__cpo4swapE,(.L_7 - _ZN39_INTERNAL_ae076b5d_4_k_cu_81b7a939_36774cuda3std6ranges3__45__cpo4swapE)
_ZN39_INTERNAL_ae076b5d_4_k_cu_81b7a939_36774cuda3std6ranges3__45__cpo4swapE:
	.zero		1
.L_7:


//--------------------- .nv.constant0._ZN7cutlass13device_kernelINS_4gemm6kernel13GemmUniversalIN4cute5tupleIJiiiiEEENS1_10collective13CollectiveMmaINS1_37MainloopSm90TmaGmmaWarpSpecializedFP8ILi4ENS5_IJNS4_1CILi2EEESB_NSA_ILi1EEEEEENS1_32KernelTmaWarpSpecializedPingpongEEENS5_IJNSA_ILi64EEENSA_ILi128EEESH_EEENS_12float_e4m3_tENS5_IJlSC_lEEESJ_SK_NS4_8TiledMMAINS4_8MMA_AtomIJNS4_4SM904GMMA31MMA_64x128x32_F32E4M3E4M3_SS_TNILNSO_7ScaleInE1ELSQ_1EEEEEENS4_6LayoutINS5_IJSC_SC_SC_EEENS5_IJNSA_ILi0EEESV_SV_EEEEENS5_IJNS4_10UnderscoreESY_SY_EEEEENS4_23SM90_TMA_LOAD_MULTICASTENS4_14ComposedLayoutINS4_7SwizzleILi3ELi4ELi3EEENS4_18smem_ptr_flag_bitsILi8EEENST_INS5_IJNSA_ILi8EEESH_EEENS5_IJSH_SC_EEEEEEEvNS4_8identityES11_S1B_vS1C_EENS_8epilogue10collective6detail29Sm90TmaWarpSpecializedAdapterINS1F_15DefaultEpilogueISJ_SK_SK_NS1E_6thread17LinearCombinationISJ_Li1EffLNS1J_9ScaleType4KindE0ELNS_15FloatRoundStyleE2ESJ_EENS1_15EpilogueDefaultEEEEEvvEEEEvNT_6ParamsE --------------------------
	.section	.nv.constant0._ZN7cutlass13device_kernelINS_4gemm6kernel13GemmUniversalIN4cute5tupleIJiiiiEEENS1_10collective13CollectiveMmaINS1_37MainloopSm90TmaGmmaWarpSpecializedFP8ILi4ENS5_IJNS4_1CILi2EEESB_NSA_ILi1EEEEEENS1_32KernelTmaWarpSpecializedPingpongEEENS5_IJNSA_ILi64EEENSA_ILi128EEESH_EEENS_12float_e4m3_tENS5_IJlSC_lEEESJ_SK_NS4_8TiledMMAINS4_8MMA_AtomIJNS4_4SM904GMMA31MMA_64x128x32_F32E4M3E4M3_SS_TNILNSO_7ScaleInE1ELSQ_1EEEEEENS4_6LayoutINS5_IJSC_SC_SC_EEENS5_IJNSA_ILi0EEESV_SV_EEEEENS5_IJNS4_10UnderscoreESY_SY_EEEEENS4_23SM90_TMA_LOAD_MULTICASTENS4_14ComposedLayoutINS4_7SwizzleILi3ELi4ELi3EEENS4_18smem_ptr_flag_bitsILi8EEENST_INS5_IJNSA_ILi8EEESH_EEENS5_IJSH_SC_EEEEEEEvNS4_8identityES11_S1B_vS1C_EENS_8epilogue10collective6detail29Sm90TmaWarpSpecializedAdapterINS1F_15DefaultEpilogueISJ_SK_SK_NS1E_6thread17LinearCombinationISJ_Li1EffLNS1J_9ScaleType4KindE0ELNS_15FloatRoundStyleE2ESJ_EENS1_15EpilogueDefaultEEEEEvvEEEEvNT_6ParamsE,"a",@progbits
	.sectionflags	@""
	.align	4
.nv.constant0._ZN7cutlass13device_kernelINS_4gemm6kernel13GemmUniversalIN4cute5tupleIJiiiiEEENS1_10collective13CollectiveMmaINS1_37MainloopSm90TmaGmmaWarpSpecializedFP8ILi4ENS5_IJNS4_1CILi2EEESB_NSA_ILi1EEEEEENS1_32KernelTmaWarpSpecializedPingpongEEENS5_IJNSA_ILi64EEENSA_ILi128EEESH_EEENS_12float_e4m3_tENS5_IJlSC_lEEESJ_SK_NS4_8TiledMMAINS4_8MMA_AtomIJNS4_4SM904GMMA31MMA_64x128x32_F32E4M3E4M3_SS_TNILNSO_7ScaleInE1ELSQ_1EEEEEENS4_6LayoutINS5_IJSC_SC_SC_EEENS5_IJNSA_ILi0EEESV_SV_EEEEENS5_IJNS4_10UnderscoreESY_SY_EEEEENS4_23SM90_TMA_LOAD_MULTICASTENS4_14ComposedLayoutINS4_7SwizzleILi3ELi4ELi3EEENS4_18smem_ptr_flag_bitsILi8EEENST_INS5_IJNSA_ILi8EEESH_EEENS5_IJSH_SC_EEEEEEEvNS4_8identityES11_S1B_vS1C_EENS_8epilogue10collective6detail29Sm90TmaWarpSpecializedAdapterINS1F_15DefaultEpilogueISJ_SK_SK_NS1E_6thread17LinearCombinationISJ_Li1EffLNS1J_9ScaleType4KindE0ELNS_15FloatRoundStyleE2ESJ_EENS1_15EpilogueDefaultEEEEEvvEEEEvNT_6ParamsE:
	.zero		1664


//--------------------- SYMBOLS --------------------------

	.type		.nv.reservedSmem.offset0,@object
	.size		.nv.reservedSmem.offset0,0x4
